//
// Generated by NVIDIA NVVM Compiler
//
// Compiler Build ID: CL-36424714
// Cuda compilation tools, release 13.0, V13.0.88
// Based on NVVM 20.0.0
//

.version 9.0
.target sm_100
.address_size 64

	// .globl	quant_matvec_int8_blocks_f32_kernel
// _ZZ35quant_matvec_int8_blocks_f32_kernelE6shared has been demoted
// _ZZ29softmax_rows_optimized_kernelE10shared_max has been demoted
// _ZZ29softmax_rows_optimized_kernelE10shared_sum has been demoted
// _ZZ26quant_matvec_q4_f32_kernelE6shared has been demoted
// _ZZ26quant_matvec_k4_f32_kernelE6shared has been demoted
// _ZZ36attention_inner_f16_cache_f32_kernelE7partial has been demoted
// _ZZ36attention_inner_f16_cache_f32_kernelE3s_m has been demoted
// _ZZ36attention_inner_f16_cache_f32_kernelE3s_l has been demoted
// _ZZ36attention_inner_f16_cache_f32_kernelE7s_alpha has been demoted
// _ZZ36attention_inner_f16_cache_f32_kernelE6s_beta has been demoted

.visible .entry quant_matvec_int8_blocks_f32_kernel(
	.param .u64 .ptr .align 1 quant_matvec_int8_blocks_f32_kernel_param_0,
	.param .u64 .ptr .align 1 quant_matvec_int8_blocks_f32_kernel_param_1,
	.param .u64 .ptr .align 1 quant_matvec_int8_blocks_f32_kernel_param_2,
	.param .u64 .ptr .align 1 quant_matvec_int8_blocks_f32_kernel_param_3,
	.param .u32 quant_matvec_int8_blocks_f32_kernel_param_4,
	.param .u32 quant_matvec_int8_blocks_f32_kernel_param_5,
	.param .u32 quant_matvec_int8_blocks_f32_kernel_param_6
)
{
	.reg .pred 	%p<12>;
	.reg .b16 	%rs<3>;
	.reg .b32 	%r<31>;
	.reg .b32 	%f<20>;
	.reg .b64 	%rd<25>;
	// demoted variable
	.shared .align 4 .b8 _ZZ35quant_matvec_int8_blocks_f32_kernelE6shared[1024];
	ld.param.u64 	%rd11, [quant_matvec_int8_blocks_f32_kernel_param_0];
	ld.param.u64 	%rd12, [quant_matvec_int8_blocks_f32_kernel_param_1];
	ld.param.u64 	%rd13, [quant_matvec_int8_blocks_f32_kernel_param_2];
	ld.param.u64 	%rd14, [quant_matvec_int8_blocks_f32_kernel_param_3];
	ld.param.u32 	%r18, [quant_matvec_int8_blocks_f32_kernel_param_4];
	ld.param.u32 	%r16, [quant_matvec_int8_blocks_f32_kernel_param_5];
	ld.param.u32 	%r17, [quant_matvec_int8_blocks_f32_kernel_param_6];
	mov.u32 	%r1, %ctaid.x;
	mov.u32 	%r2, %tid.x;
	setp.ge.s32 	%p1, %r1, %r18;
	@%p1 bra 	$L__BB0_15;
	setp.lt.s32 	%p2, %r16, 1;
	mov.f32 	%f18, 0f00000000;
	@%p2 bra 	$L__BB0_9;
	mov.u32 	%r3, %ntid.x;
	mul.wide.u32 	%rd1, %r3, 4;
	cvta.to.global.u64 	%rd2, %rd12;
	cvta.to.global.u64 	%rd3, %rd11;
	cvta.to.global.u64 	%rd4, %rd13;
	mul.lo.s32 	%r4, %r16, %r1;
	mov.f32 	%f18, 0f00000000;
	mov.b32 	%r28, 0;
	cvt.u64.u32 	%rd19, %r3;
$L__BB0_3:
	add.s32 	%r6, %r28, %r4;
	mul.wide.u32 	%rd15, %r6, 4;
	add.s64 	%rd16, %rd2, %rd15;
	ld.global.nc.f32 	%f2, [%rd16];
	setp.eq.f32 	%p3, %f2, 0f00000000;
	@%p3 bra 	$L__BB0_8;
	shl.b32 	%r7, %r28, 5;
	sub.s32 	%r20, %r17, %r7;
	min.s32 	%r8, %r20, 32;
	setp.lt.s32 	%p4, %r20, 1;
	@%p4 bra 	$L__BB0_9;
	setp.ge.s32 	%p5, %r2, %r8;
	@%p5 bra 	$L__BB0_8;
	shl.b32 	%r21, %r6, 5;
	add.s32 	%r22, %r2, %r21;
	cvt.u64.u32 	%rd17, %r22;
	add.s64 	%rd24, %rd3, %rd17;
	add.s32 	%r23, %r2, %r7;
	mul.wide.u32 	%rd18, %r23, 4;
	add.s64 	%rd23, %rd4, %rd18;
	mov.u32 	%r29, %r2;
$L__BB0_7:
	ld.global.nc.u8 	%rs1, [%rd24];
	cvt.s16.s8 	%rs2, %rs1;
	cvt.rn.f32.s16 	%f9, %rs2;
	mul.f32 	%f10, %f2, %f9;
	ld.global.nc.f32 	%f11, [%rd23];
	fma.rn.f32 	%f18, %f11, %f10, %f18;
	add.s32 	%r29, %r29, %r3;
	add.s64 	%rd24, %rd24, %rd19;
	add.s64 	%rd23, %rd23, %rd1;
	setp.lt.s32 	%p6, %r29, %r8;
	@%p6 bra 	$L__BB0_7;
$L__BB0_8:
	add.s32 	%r28, %r28, 1;
	setp.ne.s32 	%p7, %r28, %r16;
	@%p7 bra 	$L__BB0_3;
$L__BB0_9:
	shl.b32 	%r24, %r2, 2;
	mov.u32 	%r25, _ZZ35quant_matvec_int8_blocks_f32_kernelE6shared;
	add.s32 	%r12, %r25, %r24;
	st.shared.f32 	[%r12], %f18;
	bar.sync 	0;
	mov.u32 	%r30, %ntid.x;
	setp.lt.u32 	%p8, %r30, 2;
	@%p8 bra 	$L__BB0_13;
$L__BB0_10:
	shr.u32 	%r15, %r30, 1;
	setp.ge.u32 	%p9, %r2, %r15;
	@%p9 bra 	$L__BB0_12;
	shl.b32 	%r26, %r15, 2;
	add.s32 	%r27, %r12, %r26;
	ld.shared.f32 	%f12, [%r27];
	ld.shared.f32 	%f13, [%r12];
	add.f32 	%f14, %f12, %f13;
	st.shared.f32 	[%r12], %f14;
$L__BB0_12:
	bar.sync 	0;
	setp.gt.u32 	%p10, %r30, 3;
	mov.u32 	%r30, %r15;
	@%p10 bra 	$L__BB0_10;
$L__BB0_13:
	setp.ne.s32 	%p11, %r2, 0;
	@%p11 bra 	$L__BB0_15;
	ld.shared.f32 	%f15, [_ZZ35quant_matvec_int8_blocks_f32_kernelE6shared];
	cvta.to.global.u64 	%rd20, %rd14;
	mul.wide.u32 	%rd21, %r1, 4;
	add.s64 	%rd22, %rd20, %rd21;
	st.global.f32 	[%rd22], %f15;
$L__BB0_15:
	ret;

}
	// .globl	softmax_rows_optimized_kernel
.visible .entry softmax_rows_optimized_kernel(
	.param .u64 .ptr .align 1 softmax_rows_optimized_kernel_param_0,
	.param .u32 softmax_rows_optimized_kernel_param_1,
	.param .u32 softmax_rows_optimized_kernel_param_2
)
{
	.reg .pred 	%p<49>;
	.reg .b32 	%r<91>;
	.reg .b32 	%f<132>;
	.reg .b64 	%rd<20>;
	// demoted variable
	.shared .align 4 .b8 _ZZ29softmax_rows_optimized_kernelE10shared_max[32];
	// demoted variable
	.shared .align 4 .b8 _ZZ29softmax_rows_optimized_kernelE10shared_sum[32];
	ld.param.u64 	%rd5, [softmax_rows_optimized_kernel_param_0];
	ld.param.u32 	%r22, [softmax_rows_optimized_kernel_param_1];
	ld.param.u32 	%r21, [softmax_rows_optimized_kernel_param_2];
	mov.u32 	%r1, %ctaid.x;
	setp.ge.s32 	%p1, %r1, %r22;
	@%p1 bra 	$L__BB1_39;
	cvta.to.global.u64 	%rd6, %rd5;
	mov.u32 	%r2, %tid.x;
	and.b32  	%r3, %r2, 31;
	shr.u32 	%r4, %r2, 5;
	mov.u32 	%r5, %ntid.x;
	shr.u32 	%r6, %r5, 5;
	cvt.u64.u32 	%rd7, %r1;
	cvt.s64.s32 	%rd8, %r21;
	mul.lo.s64 	%rd9, %rd8, %rd7;
	shl.b64 	%rd10, %rd9, 2;
	add.s64 	%rd1, %rd6, %rd10;
	shl.b32 	%r90, %r2, 2;
	setp.ge.s32 	%p2, %r90, %r21;
	mov.f32 	%f125, 0fFF800000;
	@%p2 bra 	$L__BB1_9;
	shl.b32 	%r8, %r5, 2;
	mov.f32 	%f125, 0fFF800000;
	mov.u32 	%r88, %r90;
$L__BB1_3:
	add.s32 	%r23, %r88, 3;
	setp.ge.s32 	%p3, %r23, %r21;
	@%p3 bra 	$L__BB1_5;
	mul.wide.s32 	%rd12, %r88, 4;
	add.s64 	%rd13, %rd1, %rd12;
	ld.global.v4.f32 	{%f26, %f27, %f28, %f29}, [%rd13];
	max.f32 	%f30, %f26, %f27;
	max.f32 	%f31, %f28, %f29;
	max.f32 	%f32, %f30, %f31;
	max.f32 	%f125, %f125, %f32;
	bra.uni 	$L__BB1_8;
$L__BB1_5:
	mul.wide.s32 	%rd11, %r88, 4;
	add.s64 	%rd2, %rd1, %rd11;
	ld.global.f32 	%f23, [%rd2];
	max.f32 	%f125, %f125, %f23;
	add.s32 	%r24, %r88, 1;
	setp.ge.s32 	%p4, %r24, %r21;
	@%p4 bra 	$L__BB1_8;
	ld.global.f32 	%f24, [%rd2+4];
	max.f32 	%f125, %f125, %f24;
	add.s32 	%r25, %r88, 2;
	setp.ge.s32 	%p5, %r25, %r21;
	@%p5 bra 	$L__BB1_8;
	ld.global.f32 	%f25, [%rd2+8];
	max.f32 	%f125, %f125, %f25;
$L__BB1_8:
	add.s32 	%r88, %r88, %r8;
	setp.lt.s32 	%p6, %r88, %r21;
	@%p6 bra 	$L__BB1_3;
$L__BB1_9:
	mov.b32 	%r26, %f125;
	shfl.sync.down.b32	%r27|%p7, %r26, 16, 31, -1;
	mov.b32 	%f33, %r27;
	max.f32 	%f34, %f125, %f33;
	mov.b32 	%r28, %f34;
	shfl.sync.down.b32	%r29|%p8, %r28, 8, 31, -1;
	mov.b32 	%f35, %r29;
	max.f32 	%f36, %f34, %f35;
	mov.b32 	%r30, %f36;
	shfl.sync.down.b32	%r31|%p9, %r30, 4, 31, -1;
	mov.b32 	%f37, %r31;
	max.f32 	%f38, %f36, %f37;
	mov.b32 	%r32, %f38;
	shfl.sync.down.b32	%r33|%p10, %r32, 2, 31, -1;
	mov.b32 	%f39, %r33;
	max.f32 	%f40, %f38, %f39;
	mov.b32 	%r34, %f40;
	shfl.sync.down.b32	%r35|%p11, %r34, 1, 31, -1;
	mov.b32 	%f41, %r35;
	max.f32 	%f42, %f40, %f41;
	mov.b32 	%r36, %f42;
	shfl.sync.idx.b32	%r11|%p12, %r36, 0, 31, -1;
	setp.ne.s32 	%p13, %r3, 0;
	@%p13 bra 	$L__BB1_11;
	shl.b32 	%r37, %r4, 2;
	mov.u32 	%r38, _ZZ29softmax_rows_optimized_kernelE10shared_max;
	add.s32 	%r39, %r38, %r37;
	st.shared.u32 	[%r39], %r11;
$L__BB1_11:
	bar.sync 	0;
	setp.gt.u32 	%p14, %r2, 31;
	@%p14 bra 	$L__BB1_16;
	setp.ge.u32 	%p15, %r3, %r6;
	mov.f32 	%f127, 0fFF800000;
	@%p15 bra 	$L__BB1_14;
	shl.b32 	%r40, %r3, 2;
	mov.u32 	%r41, _ZZ29softmax_rows_optimized_kernelE10shared_max;
	add.s32 	%r42, %r41, %r40;
	ld.shared.f32 	%f127, [%r42];
$L__BB1_14:
	setp.ne.s32 	%p16, %r3, 0;
	mov.b32 	%r43, %f127;
	shfl.sync.down.b32	%r44|%p17, %r43, 16, 31, -1;
	mov.b32 	%f44, %r44;
	max.f32 	%f45, %f127, %f44;
	mov.b32 	%r45, %f45;
	shfl.sync.down.b32	%r46|%p18, %r45, 8, 31, -1;
	mov.b32 	%f46, %r46;
	max.f32 	%f47, %f45, %f46;
	mov.b32 	%r47, %f47;
	shfl.sync.down.b32	%r48|%p19, %r47, 4, 31, -1;
	mov.b32 	%f48, %r48;
	max.f32 	%f49, %f47, %f48;
	mov.b32 	%r49, %f49;
	shfl.sync.down.b32	%r50|%p20, %r49, 2, 31, -1;
	mov.b32 	%f50, %r50;
	max.f32 	%f51, %f49, %f50;
	mov.b32 	%r51, %f51;
	shfl.sync.down.b32	%r52|%p21, %r51, 1, 31, -1;
	mov.b32 	%f52, %r52;
	max.f32 	%f53, %f51, %f52;
	mov.b32 	%r53, %f53;
	shfl.sync.idx.b32	%r12|%p22, %r53, 0, 31, -1;
	@%p16 bra 	$L__BB1_16;
	st.shared.u32 	[_ZZ29softmax_rows_optimized_kernelE10shared_max], %r12;
$L__BB1_16:
	setp.ge.s32 	%p23, %r90, %r21;
	bar.sync 	0;
	mov.f32 	%f129, 0f00000000;
	ld.shared.f32 	%f10, [_ZZ29softmax_rows_optimized_kernelE10shared_max];
	@%p23 bra 	$L__BB1_24;
	shl.b32 	%r13, %r5, 2;
	mov.f32 	%f129, 0f00000000;
	mov.u32 	%r89, %r90;
$L__BB1_18:
	add.s32 	%r54, %r89, 3;
	setp.ge.s32 	%p24, %r54, %r21;
	@%p24 bra 	$L__BB1_20;
	mul.wide.s32 	%rd15, %r89, 4;
	add.s64 	%rd16, %rd1, %rd15;
	ld.global.v4.f32 	{%f68, %f69, %f70, %f71}, [%rd16];
	sub.f32 	%f72, %f68, %f10;
	mul.f32 	%f73, %f72, 0f3FB8AA3B;
	ex2.approx.f32 	%f74, %f73;
	sub.f32 	%f75, %f69, %f10;
	mul.f32 	%f76, %f75, 0f3FB8AA3B;
	ex2.approx.f32 	%f77, %f76;
	sub.f32 	%f78, %f70, %f10;
	mul.f32 	%f79, %f78, 0f3FB8AA3B;
	ex2.approx.f32 	%f80, %f79;
	sub.f32 	%f81, %f71, %f10;
	mul.f32 	%f82, %f81, 0f3FB8AA3B;
	ex2.approx.f32 	%f83, %f82;
	add.f32 	%f84, %f74, %f77;
	add.f32 	%f85, %f84, %f80;
	add.f32 	%f86, %f85, %f83;
	add.f32 	%f129, %f129, %f86;
	st.global.v4.f32 	[%rd16], {%f74, %f77, %f80, %f83};
	bra.uni 	$L__BB1_23;
$L__BB1_20:
	mul.wide.s32 	%rd14, %r89, 4;
	add.s64 	%rd3, %rd1, %rd14;
	ld.global.f32 	%f56, [%rd3];
	sub.f32 	%f57, %f56, %f10;
	mul.f32 	%f58, %f57, 0f3FB8AA3B;
	ex2.approx.f32 	%f59, %f58;
	st.global.f32 	[%rd3], %f59;
	add.f32 	%f129, %f129, %f59;
	add.s32 	%r55, %r89, 1;
	setp.ge.s32 	%p25, %r55, %r21;
	@%p25 bra 	$L__BB1_23;
	ld.global.f32 	%f60, [%rd3+4];
	sub.f32 	%f61, %f60, %f10;
	mul.f32 	%f62, %f61, 0f3FB8AA3B;
	ex2.approx.f32 	%f63, %f62;
	st.global.f32 	[%rd3+4], %f63;
	add.f32 	%f129, %f129, %f63;
	add.s32 	%r56, %r89, 2;
	setp.ge.s32 	%p26, %r56, %r21;
	@%p26 bra 	$L__BB1_23;
	ld.global.f32 	%f64, [%rd3+8];
	sub.f32 	%f65, %f64, %f10;
	mul.f32 	%f66, %f65, 0f3FB8AA3B;
	ex2.approx.f32 	%f67, %f66;
	st.global.f32 	[%rd3+8], %f67;
	add.f32 	%f129, %f129, %f67;
$L__BB1_23:
	add.s32 	%r89, %r89, %r13;
	setp.lt.s32 	%p27, %r89, %r21;
	@%p27 bra 	$L__BB1_18;
$L__BB1_24:
	setp.ne.s32 	%p28, %r3, 0;
	mov.b32 	%r57, %f129;
	shfl.sync.down.b32	%r58|%p29, %r57, 16, 31, -1;
	mov.b32 	%f87, %r58;
	add.f32 	%f88, %f129, %f87;
	mov.b32 	%r59, %f88;
	shfl.sync.down.b32	%r60|%p30, %r59, 8, 31, -1;
	mov.b32 	%f89, %r60;
	add.f32 	%f90, %f88, %f89;
	mov.b32 	%r61, %f90;
	shfl.sync.down.b32	%r62|%p31, %r61, 4, 31, -1;
	mov.b32 	%f91, %r62;
	add.f32 	%f92, %f90, %f91;
	mov.b32 	%r63, %f92;
	shfl.sync.down.b32	%r64|%p32, %r63, 2, 31, -1;
	mov.b32 	%f93, %r64;
	add.f32 	%f94, %f92, %f93;
	mov.b32 	%r65, %f94;
	shfl.sync.down.b32	%r66|%p33, %r65, 1, 31, -1;
	mov.b32 	%f95, %r66;
	add.f32 	%f96, %f94, %f95;
	mov.b32 	%r67, %f96;
	shfl.sync.idx.b32	%r16|%p34, %r67, 0, 31, -1;
	@%p28 bra 	$L__BB1_26;
	shl.b32 	%r68, %r4, 2;
	mov.u32 	%r69, _ZZ29softmax_rows_optimized_kernelE10shared_sum;
	add.s32 	%r70, %r69, %r68;
	st.shared.u32 	[%r70], %r16;
$L__BB1_26:
	setp.gt.u32 	%p35, %r2, 31;
	bar.sync 	0;
	@%p35 bra 	$L__BB1_31;
	setp.ge.u32 	%p36, %r3, %r6;
	mov.f32 	%f131, 0f00000000;
	@%p36 bra 	$L__BB1_29;
	shl.b32 	%r71, %r3, 2;
	mov.u32 	%r72, _ZZ29softmax_rows_optimized_kernelE10shared_sum;
	add.s32 	%r73, %r72, %r71;
	ld.shared.f32 	%f131, [%r73];
$L__BB1_29:
	setp.ne.s32 	%p37, %r3, 0;
	mov.b32 	%r74, %f131;
	shfl.sync.down.b32	%r75|%p38, %r74, 16, 31, -1;
	mov.b32 	%f98, %r75;
	add.f32 	%f99, %f131, %f98;
	mov.b32 	%r76, %f99;
	shfl.sync.down.b32	%r77|%p39, %r76, 8, 31, -1;
	mov.b32 	%f100, %r77;
	add.f32 	%f101, %f99, %f100;
	mov.b32 	%r78, %f101;
	shfl.sync.down.b32	%r79|%p40, %r78, 4, 31, -1;
	mov.b32 	%f102, %r79;
	add.f32 	%f103, %f101, %f102;
	mov.b32 	%r80, %f103;
	shfl.sync.down.b32	%r81|%p41, %r80, 2, 31, -1;
	mov.b32 	%f104, %r81;
	add.f32 	%f105, %f103, %f104;
	mov.b32 	%r82, %f105;
	shfl.sync.down.b32	%r83|%p42, %r82, 1, 31, -1;
	mov.b32 	%f106, %r83;
	add.f32 	%f107, %f105, %f106;
	mov.b32 	%r84, %f107;
	shfl.sync.idx.b32	%r17|%p43, %r84, 0, 31, -1;
	@%p37 bra 	$L__BB1_31;
	st.shared.u32 	[_ZZ29softmax_rows_optimized_kernelE10shared_sum], %r17;
$L__BB1_31:
	setp.ge.s32 	%p44, %r90, %r21;
	bar.sync 	0;
	ld.shared.f32 	%f108, [_ZZ29softmax_rows_optimized_kernelE10shared_sum];
	add.f32 	%f109, %f108, 0f34000000;
	rcp.rn.f32 	%f20, %f109;
	@%p44 bra 	$L__BB1_39;
	shl.b32 	%r18, %r5, 2;
$L__BB1_33:
	add.s32 	%r85, %r90, 3;
	setp.ge.s32 	%p45, %r85, %r21;
	@%p45 bra 	$L__BB1_35;
	mul.wide.s32 	%rd18, %r90, 4;
	add.s64 	%rd19, %rd1, %rd18;
	ld.global.v4.f32 	{%f116, %f117, %f118, %f119}, [%rd19];
	mul.f32 	%f120, %f20, %f116;
	mul.f32 	%f121, %f20, %f117;
	mul.f32 	%f122, %f20, %f118;
	mul.f32 	%f123, %f20, %f119;
	st.global.v4.f32 	[%rd19], {%f120, %f121, %f122, %f123};
	bra.uni 	$L__BB1_38;
$L__BB1_35:
	mul.wide.s32 	%rd17, %r90, 4;
	add.s64 	%rd4, %rd1, %rd17;
	ld.global.f32 	%f110, [%rd4];
	mul.f32 	%f111, %f20, %f110;
	st.global.f32 	[%rd4], %f111;
	add.s32 	%r86, %r90, 1;
	setp.ge.s32 	%p46, %r86, %r21;
	@%p46 bra 	$L__BB1_38;
	ld.global.f32 	%f112, [%rd4+4];
	mul.f32 	%f113, %f20, %f112;
	st.global.f32 	[%rd4+4], %f113;
	add.s32 	%r87, %r90, 2;
	setp.ge.s32 	%p47, %r87, %r21;
	@%p47 bra 	$L__BB1_38;
	ld.global.f32 	%f114, [%rd4+8];
	mul.f32 	%f115, %f20, %f114;
	st.global.f32 	[%rd4+8], %f115;
$L__BB1_38:
	add.s32 	%r90, %r90, %r18;
	setp.lt.s32 	%p48, %r90, %r21;
	@%p48 bra 	$L__BB1_33;
$L__BB1_39:
	ret;

}
	// .globl	quant_matvec_q4_f32_kernel
.visible .entry quant_matvec_q4_f32_kernel(
	.param .u64 .ptr .align 1 quant_matvec_q4_f32_kernel_param_0,
	.param .u64 .ptr .align 1 quant_matvec_q4_f32_kernel_param_1,
	.param .u64 .ptr .align 1 quant_matvec_q4_f32_kernel_param_2,
	.param .u64 .ptr .align 1 quant_matvec_q4_f32_kernel_param_3,
	.param .u32 quant_matvec_q4_f32_kernel_param_4,
	.param .u32 quant_matvec_q4_f32_kernel_param_5,
	.param .u32 quant_matvec_q4_f32_kernel_param_6
)
{
	.reg .pred 	%p<14>;
	.reg .b16 	%rs<9>;
	.reg .b32 	%r<33>;
	.reg .b32 	%f<21>;
	.reg .b64 	%rd<21>;
	// demoted variable
	.shared .align 4 .b8 _ZZ26quant_matvec_q4_f32_kernelE6shared[1024];
	ld.param.u64 	%rd8, [quant_matvec_q4_f32_kernel_param_0];
	ld.param.u64 	%rd9, [quant_matvec_q4_f32_kernel_param_1];
	ld.param.u64 	%rd10, [quant_matvec_q4_f32_kernel_param_2];
	ld.param.u64 	%rd11, [quant_matvec_q4_f32_kernel_param_3];
	ld.param.u32 	%r19, [quant_matvec_q4_f32_kernel_param_4];
	ld.param.u32 	%r17, [quant_matvec_q4_f32_kernel_param_5];
	ld.param.u32 	%r18, [quant_matvec_q4_f32_kernel_param_6];
	mov.u32 	%r1, %ctaid.x;
	mov.u32 	%r2, %tid.x;
	setp.ge.s32 	%p1, %r1, %r19;
	@%p1 bra 	$L__BB2_15;
	setp.lt.s32 	%p2, %r17, 1;
	mov.f32 	%f19, 0f00000000;
	@%p2 bra 	$L__BB2_9;
	mov.u32 	%r3, %ntid.x;
	mul.wide.u32 	%rd1, %r3, 4;
	cvta.to.global.u64 	%rd2, %rd9;
	cvta.to.global.u64 	%rd3, %rd8;
	cvta.to.global.u64 	%rd4, %rd10;
	mul.lo.s32 	%r4, %r17, %r1;
	mov.f32 	%f19, 0f00000000;
	mov.b32 	%r30, 0;
$L__BB2_3:
	add.s32 	%r6, %r30, %r4;
	mul.wide.u32 	%rd12, %r6, 2;
	add.s64 	%rd13, %rd2, %rd12;
	ld.global.nc.u16 	%rs1, [%rd13];
	// begin inline asm
	{  cvt.f32.f16 %f9, %rs1;}

	// end inline asm
	setp.eq.f32 	%p3, %f9, 0f00000000;
	@%p3 bra 	$L__BB2_8;
	shl.b32 	%r7, %r30, 5;
	sub.s32 	%r21, %r18, %r7;
	min.s32 	%r8, %r21, 32;
	setp.lt.s32 	%p4, %r21, 1;
	@%p4 bra 	$L__BB2_9;
	setp.ge.s32 	%p5, %r2, %r8;
	@%p5 bra 	$L__BB2_8;
	add.s32 	%r22, %r2, %r7;
	mul.wide.u32 	%rd14, %r22, 4;
	add.s64 	%rd20, %rd4, %rd14;
	shl.b32 	%r9, %r6, 4;
	mov.u32 	%r31, %r2;
$L__BB2_7:
	shr.u32 	%r23, %r31, 1;
	add.s32 	%r24, %r23, %r9;
	cvt.u64.u32 	%rd15, %r24;
	add.s64 	%rd16, %rd3, %rd15;
	ld.global.nc.u8 	%rs2, [%rd16];
	cvt.u16.u8 	%rs3, %rs2;
	and.b32  	%r25, %r31, 1;
	setp.eq.b32 	%p6, %r25, 1;
	shr.u16 	%rs4, %rs3, 4;
	and.b16  	%rs5, %rs3, 15;
	selp.b16 	%rs6, %rs4, %rs5, %p6;
	setp.lt.u16 	%p7, %rs6, 8;
	or.b16  	%rs7, %rs6, -16;
	selp.b16 	%rs8, %rs6, %rs7, %p7;
	cvt.rn.f32.s16 	%f10, %rs8;
	mul.f32 	%f11, %f9, %f10;
	ld.global.nc.f32 	%f12, [%rd20];
	fma.rn.f32 	%f19, %f12, %f11, %f19;
	add.s32 	%r31, %r31, %r3;
	add.s64 	%rd20, %rd20, %rd1;
	setp.lt.s32 	%p8, %r31, %r8;
	@%p8 bra 	$L__BB2_7;
$L__BB2_8:
	add.s32 	%r30, %r30, 1;
	setp.ne.s32 	%p9, %r30, %r17;
	@%p9 bra 	$L__BB2_3;
$L__BB2_9:
	shl.b32 	%r26, %r2, 2;
	mov.u32 	%r27, _ZZ26quant_matvec_q4_f32_kernelE6shared;
	add.s32 	%r13, %r27, %r26;
	st.shared.f32 	[%r13], %f19;
	bar.sync 	0;
	mov.u32 	%r32, %ntid.x;
	setp.lt.u32 	%p10, %r32, 2;
	@%p10 bra 	$L__BB2_13;
$L__BB2_10:
	shr.u32 	%r16, %r32, 1;
	setp.ge.u32 	%p11, %r2, %r16;
	@%p11 bra 	$L__BB2_12;
	shl.b32 	%r28, %r16, 2;
	add.s32 	%r29, %r13, %r28;
	ld.shared.f32 	%f13, [%r29];
	ld.shared.f32 	%f14, [%r13];
	add.f32 	%f15, %f13, %f14;
	st.shared.f32 	[%r13], %f15;
$L__BB2_12:
	bar.sync 	0;
	setp.gt.u32 	%p12, %r32, 3;
	mov.u32 	%r32, %r16;
	@%p12 bra 	$L__BB2_10;
$L__BB2_13:
	setp.ne.s32 	%p13, %r2, 0;
	@%p13 bra 	$L__BB2_15;
	ld.shared.f32 	%f16, [_ZZ26quant_matvec_q4_f32_kernelE6shared];
	cvta.to.global.u64 	%rd17, %rd11;
	mul.wide.u32 	%rd18, %r1, 4;
	add.s64 	%rd19, %rd17, %rd18;
	st.global.f32 	[%rd19], %f16;
$L__BB2_15:
	ret;

}
	// .globl	quant_matvec_k4_f32_kernel
.visible .entry quant_matvec_k4_f32_kernel(
	.param .u64 .ptr .align 1 quant_matvec_k4_f32_kernel_param_0,
	.param .u64 .ptr .align 1 quant_matvec_k4_f32_kernel_param_1,
	.param .u64 .ptr .align 1 quant_matvec_k4_f32_kernel_param_2,
	.param .u64 .ptr .align 1 quant_matvec_k4_f32_kernel_param_3,
	.param .u64 .ptr .align 1 quant_matvec_k4_f32_kernel_param_4,
	.param .u32 quant_matvec_k4_f32_kernel_param_5,
	.param .u32 quant_matvec_k4_f32_kernel_param_6,
	.param .u32 quant_matvec_k4_f32_kernel_param_7
)
{
	.reg .pred 	%p<16>;
	.reg .b16 	%rs<13>;
	.reg .b32 	%r<41>;
	.reg .b32 	%f<24>;
	.reg .b64 	%rd<25>;
	// demoted variable
	.shared .align 4 .b8 _ZZ26quant_matvec_k4_f32_kernelE6shared[1024];
	ld.param.u64 	%rd9, [quant_matvec_k4_f32_kernel_param_0];
	ld.param.u64 	%rd10, [quant_matvec_k4_f32_kernel_param_1];
	ld.param.u64 	%rd11, [quant_matvec_k4_f32_kernel_param_2];
	ld.param.u64 	%rd12, [quant_matvec_k4_f32_kernel_param_3];
	ld.param.u64 	%rd13, [quant_matvec_k4_f32_kernel_param_4];
	ld.param.u32 	%r20, [quant_matvec_k4_f32_kernel_param_5];
	ld.param.u32 	%r18, [quant_matvec_k4_f32_kernel_param_6];
	ld.param.u32 	%r19, [quant_matvec_k4_f32_kernel_param_7];
	mov.u32 	%r1, %ctaid.x;
	mov.u32 	%r2, %tid.x;
	setp.ge.s32 	%p1, %r1, %r20;
	@%p1 bra 	$L__BB3_15;
	setp.lt.s32 	%p2, %r18, 1;
	mov.f32 	%f22, 0f00000000;
	@%p2 bra 	$L__BB3_9;
	mov.u32 	%r3, %ntid.x;
	mul.wide.u32 	%rd1, %r3, 4;
	cvta.to.global.u64 	%rd2, %rd10;
	cvta.to.global.u64 	%rd3, %rd11;
	cvta.to.global.u64 	%rd4, %rd9;
	cvta.to.global.u64 	%rd5, %rd12;
	add.s32 	%r22, %r18, 7;
	shr.s32 	%r23, %r22, 31;
	shr.u32 	%r24, %r23, 29;
	add.s32 	%r25, %r22, %r24;
	shr.s32 	%r26, %r25, 3;
	mul.lo.s32 	%r4, %r26, %r1;
	mul.lo.s32 	%r5, %r18, %r1;
	mov.f32 	%f22, 0f00000000;
	mov.b32 	%r38, 0;
$L__BB3_3:
	shr.u32 	%r27, %r38, 3;
	add.s32 	%r28, %r27, %r4;
	mul.wide.u32 	%rd14, %r28, 2;
	add.s64 	%rd15, %rd2, %rd14;
	ld.global.nc.u16 	%rs2, [%rd15];
	// begin inline asm
	{  cvt.f32.f16 %f10, %rs2;}

	// end inline asm
	add.s32 	%r7, %r38, %r5;
	cvt.u64.u32 	%rd16, %r7;
	add.s64 	%rd17, %rd3, %rd16;
	ld.global.nc.u8 	%rs3, [%rd17];
	cvt.u16.u8 	%rs4, %rs3;
	and.b16  	%rs1, %rs4, 63;
	setp.eq.f32 	%p3, %f10, 0f00000000;
	setp.eq.s16 	%p4, %rs1, 0;
	or.pred  	%p5, %p3, %p4;
	@%p5 bra 	$L__BB3_8;
	cvt.rn.f32.u16 	%f11, %rs1;
	mul.f32 	%f12, %f11, 0f3D000000;
	mul.f32 	%f3, %f10, %f12;
	shl.b32 	%r8, %r38, 5;
	sub.s32 	%r29, %r19, %r8;
	min.s32 	%r9, %r29, 32;
	setp.lt.s32 	%p6, %r29, 1;
	@%p6 bra 	$L__BB3_9;
	setp.ge.s32 	%p7, %r2, %r9;
	@%p7 bra 	$L__BB3_8;
	add.s32 	%r30, %r2, %r8;
	mul.wide.u32 	%rd18, %r30, 4;
	add.s64 	%rd24, %rd5, %rd18;
	shl.b32 	%r10, %r7, 4;
	mov.u32 	%r39, %r2;
$L__BB3_7:
	shr.u32 	%r31, %r39, 1;
	add.s32 	%r32, %r31, %r10;
	cvt.u64.u32 	%rd19, %r32;
	add.s64 	%rd20, %rd4, %rd19;
	ld.global.nc.u8 	%rs6, [%rd20];
	cvt.u16.u8 	%rs7, %rs6;
	and.b32  	%r33, %r39, 1;
	setp.eq.b32 	%p8, %r33, 1;
	shr.u16 	%rs8, %rs7, 4;
	and.b16  	%rs9, %rs7, 15;
	selp.b16 	%rs10, %rs8, %rs9, %p8;
	setp.lt.u16 	%p9, %rs10, 8;
	or.b16  	%rs11, %rs10, -16;
	selp.b16 	%rs12, %rs10, %rs11, %p9;
	cvt.rn.f32.s16 	%f13, %rs12;
	mul.f32 	%f14, %f3, %f13;
	ld.global.nc.f32 	%f15, [%rd24];
	fma.rn.f32 	%f22, %f15, %f14, %f22;
	add.s32 	%r39, %r39, %r3;
	add.s64 	%rd24, %rd24, %rd1;
	setp.lt.s32 	%p10, %r39, %r9;
	@%p10 bra 	$L__BB3_7;
$L__BB3_8:
	add.s32 	%r38, %r38, 1;
	setp.ne.s32 	%p11, %r38, %r18;
	@%p11 bra 	$L__BB3_3;
$L__BB3_9:
	shl.b32 	%r34, %r2, 2;
	mov.u32 	%r35, _ZZ26quant_matvec_k4_f32_kernelE6shared;
	add.s32 	%r14, %r35, %r34;
	st.shared.f32 	[%r14], %f22;
	bar.sync 	0;
	mov.u32 	%r40, %ntid.x;
	setp.lt.u32 	%p12, %r40, 2;
	@%p12 bra 	$L__BB3_13;
$L__BB3_10:
	shr.u32 	%r17, %r40, 1;
	setp.ge.u32 	%p13, %r2, %r17;
	@%p13 bra 	$L__BB3_12;
	shl.b32 	%r36, %r17, 2;
	add.s32 	%r37, %r14, %r36;
	ld.shared.f32 	%f16, [%r37];
	ld.shared.f32 	%f17, [%r14];
	add.f32 	%f18, %f16, %f17;
	st.shared.f32 	[%r14], %f18;
$L__BB3_12:
	bar.sync 	0;
	setp.gt.u32 	%p14, %r40, 3;
	mov.u32 	%r40, %r17;
	@%p14 bra 	$L__BB3_10;
$L__BB3_13:
	setp.ne.s32 	%p15, %r2, 0;
	@%p15 bra 	$L__BB3_15;
	ld.shared.f32 	%f19, [_ZZ26quant_matvec_k4_f32_kernelE6shared];
	cvta.to.global.u64 	%rd21, %rd13;
	mul.wide.u32 	%rd22, %r1, 4;
	add.s64 	%rd23, %rd21, %rd22;
	st.global.f32 	[%rd23], %f19;
$L__BB3_15:
	ret;

}
	// .globl	dequantize_q4_to_f16_kernel
.visible .entry dequantize_q4_to_f16_kernel(
	.param .u64 .ptr .align 1 dequantize_q4_to_f16_kernel_param_0,
	.param .u64 .ptr .align 1 dequantize_q4_to_f16_kernel_param_1,
	.param .u64 .ptr .align 1 dequantize_q4_to_f16_kernel_param_2,
	.param .u32 dequantize_q4_to_f16_kernel_param_3,
	.param .u32 dequantize_q4_to_f16_kernel_param_4,
	.param .u32 dequantize_q4_to_f16_kernel_param_5
)
{
	.reg .pred 	%p<5>;
	.reg .b16 	%rs<11>;
	.reg .b32 	%r<19>;
	.reg .b32 	%f<6>;
	.reg .b64 	%rd<15>;

	ld.param.u64 	%rd2, [dequantize_q4_to_f16_kernel_param_0];
	ld.param.u64 	%rd3, [dequantize_q4_to_f16_kernel_param_1];
	ld.param.u64 	%rd4, [dequantize_q4_to_f16_kernel_param_2];
	ld.param.u32 	%r6, [dequantize_q4_to_f16_kernel_param_3];
	ld.param.u32 	%r4, [dequantize_q4_to_f16_kernel_param_4];
	ld.param.u32 	%r5, [dequantize_q4_to_f16_kernel_param_5];
	cvta.to.global.u64 	%rd1, %rd4;
	mov.u32 	%r7, %ctaid.x;
	mov.u32 	%r8, %ntid.x;
	mov.u32 	%r9, %tid.x;
	mad.lo.s32 	%r1, %r7, %r8, %r9;
	mul.lo.s32 	%r10, %r5, %r6;
	setp.ge.s32 	%p1, %r1, %r10;
	@%p1 bra 	$L__BB4_4;
	cvta.to.global.u64 	%rd5, %rd3;
	div.s32 	%r11, %r1, %r5;
	mul.lo.s32 	%r12, %r11, %r5;
	sub.s32 	%r2, %r1, %r12;
	shr.s32 	%r13, %r2, 5;
	mad.lo.s32 	%r3, %r11, %r4, %r13;
	mul.wide.s32 	%rd6, %r3, 2;
	add.s64 	%rd7, %rd5, %rd6;
	ld.global.nc.u16 	%rs1, [%rd7];
	// begin inline asm
	{  cvt.f32.f16 %f2, %rs1;}

	// end inline asm
	setp.neu.f32 	%p2, %f2, 0f00000000;
	@%p2 bra 	$L__BB4_3;
	mov.f32 	%f5, 0f00000000;
	// begin inline asm
	{  cvt.rn.f16.f32 %rs10, %f5;}

	// end inline asm
	mul.wide.s32 	%rd13, %r1, 2;
	add.s64 	%rd14, %rd1, %rd13;
	st.global.u16 	[%rd14], %rs10;
	bra.uni 	$L__BB4_4;
$L__BB4_3:
	shl.b32 	%r14, %r3, 4;
	shr.u32 	%r15, %r2, 1;
	and.b32  	%r16, %r15, 15;
	or.b32  	%r17, %r14, %r16;
	cvt.s64.s32 	%rd8, %r17;
	cvta.to.global.u64 	%rd9, %rd2;
	add.s64 	%rd10, %rd9, %rd8;
	ld.global.nc.u8 	%rs3, [%rd10];
	cvt.u16.u8 	%rs4, %rs3;
	and.b32  	%r18, %r2, 1;
	setp.eq.b32 	%p3, %r18, 1;
	shr.u16 	%rs5, %rs4, 4;
	and.b16  	%rs6, %rs4, 15;
	selp.b16 	%rs7, %rs5, %rs6, %p3;
	setp.lt.u16 	%p4, %rs7, 8;
	or.b16  	%rs8, %rs7, -16;
	selp.b16 	%rs9, %rs7, %rs8, %p4;
	cvt.rn.f32.s16 	%f4, %rs9;
	mul.f32 	%f3, %f2, %f4;
	// begin inline asm
	{  cvt.rn.f16.f32 %rs2, %f3;}

	// end inline asm
	mul.wide.s32 	%rd11, %r1, 2;
	add.s64 	%rd12, %rd1, %rd11;
	st.global.u16 	[%rd12], %rs2;
$L__BB4_4:
	ret;

}
	// .globl	dequantize_k4_to_f16_kernel
.visible .entry dequantize_k4_to_f16_kernel(
	.param .u64 .ptr .align 1 dequantize_k4_to_f16_kernel_param_0,
	.param .u64 .ptr .align 1 dequantize_k4_to_f16_kernel_param_1,
	.param .u64 .ptr .align 1 dequantize_k4_to_f16_kernel_param_2,
	.param .u64 .ptr .align 1 dequantize_k4_to_f16_kernel_param_3,
	.param .u32 dequantize_k4_to_f16_kernel_param_4,
	.param .u32 dequantize_k4_to_f16_kernel_param_5,
	.param .u32 dequantize_k4_to_f16_kernel_param_6
)
{
	.reg .pred 	%p<7>;
	.reg .b16 	%rs<15>;
	.reg .b32 	%r<28>;
	.reg .b32 	%f<9>;
	.reg .b64 	%rd<19>;

	ld.param.u64 	%rd2, [dequantize_k4_to_f16_kernel_param_0];
	ld.param.u64 	%rd3, [dequantize_k4_to_f16_kernel_param_1];
	ld.param.u64 	%rd4, [dequantize_k4_to_f16_kernel_param_2];
	ld.param.u64 	%rd5, [dequantize_k4_to_f16_kernel_param_3];
	ld.param.u32 	%r6, [dequantize_k4_to_f16_kernel_param_4];
	ld.param.u32 	%r4, [dequantize_k4_to_f16_kernel_param_5];
	ld.param.u32 	%r5, [dequantize_k4_to_f16_kernel_param_6];
	cvta.to.global.u64 	%rd1, %rd5;
	mov.u32 	%r7, %ctaid.x;
	mov.u32 	%r8, %ntid.x;
	mov.u32 	%r9, %tid.x;
	mad.lo.s32 	%r1, %r7, %r8, %r9;
	mul.lo.s32 	%r10, %r5, %r6;
	setp.ge.s32 	%p1, %r1, %r10;
	@%p1 bra 	$L__BB5_4;
	cvta.to.global.u64 	%rd6, %rd3;
	cvta.to.global.u64 	%rd7, %rd4;
	div.s32 	%r11, %r1, %r5;
	mul.lo.s32 	%r12, %r11, %r5;
	sub.s32 	%r2, %r1, %r12;
	shr.s32 	%r13, %r2, 5;
	add.s32 	%r14, %r4, 7;
	shr.s32 	%r15, %r14, 31;
	shr.u32 	%r16, %r15, 29;
	add.s32 	%r17, %r14, %r16;
	shr.s32 	%r18, %r17, 3;
	shr.u32 	%r19, %r13, 29;
	add.s32 	%r20, %r13, %r19;
	shr.s32 	%r21, %r20, 3;
	mad.lo.s32 	%r22, %r11, %r18, %r21;
	mul.wide.s32 	%rd8, %r22, 2;
	add.s64 	%rd9, %rd6, %rd8;
	ld.global.nc.u16 	%rs2, [%rd9];
	// begin inline asm
	{  cvt.f32.f16 %f2, %rs2;}

	// end inline asm
	mad.lo.s32 	%r3, %r11, %r4, %r13;
	cvt.s64.s32 	%rd10, %r3;
	add.s64 	%rd11, %rd7, %rd10;
	ld.global.nc.u8 	%rs3, [%rd11];
	cvt.u16.u8 	%rs4, %rs3;
	and.b16  	%rs1, %rs4, 63;
	setp.neu.f32 	%p2, %f2, 0f00000000;
	setp.ne.s16 	%p3, %rs1, 0;
	and.pred  	%p4, %p2, %p3;
	@%p4 bra 	$L__BB5_3;
	mov.f32 	%f8, 0f00000000;
	// begin inline asm
	{  cvt.rn.f16.f32 %rs14, %f8;}

	// end inline asm
	mul.wide.s32 	%rd17, %r1, 2;
	add.s64 	%rd18, %rd1, %rd17;
	st.global.u16 	[%rd18], %rs14;
	bra.uni 	$L__BB5_4;
$L__BB5_3:
	cvt.rn.f32.u16 	%f4, %rs1;
	mul.f32 	%f5, %f4, 0f3D000000;
	mul.f32 	%f6, %f2, %f5;
	shl.b32 	%r23, %r3, 4;
	shr.u32 	%r24, %r2, 1;
	and.b32  	%r25, %r24, 15;
	or.b32  	%r26, %r23, %r25;
	cvt.s64.s32 	%rd12, %r26;
	cvta.to.global.u64 	%rd13, %rd2;
	add.s64 	%rd14, %rd13, %rd12;
	ld.global.nc.u8 	%rs7, [%rd14];
	cvt.u16.u8 	%rs8, %rs7;
	and.b32  	%r27, %r2, 1;
	setp.eq.b32 	%p5, %r27, 1;
	shr.u16 	%rs9, %rs8, 4;
	and.b16  	%rs10, %rs8, 15;
	selp.b16 	%rs11, %rs9, %rs10, %p5;
	setp.lt.u16 	%p6, %rs11, 8;
	or.b16  	%rs12, %rs11, -16;
	selp.b16 	%rs13, %rs11, %rs12, %p6;
	cvt.rn.f32.s16 	%f7, %rs13;
	mul.f32 	%f3, %f6, %f7;
	// begin inline asm
	{  cvt.rn.f16.f32 %rs6, %f3;}

	// end inline asm
	mul.wide.s32 	%rd15, %r1, 2;
	add.s64 	%rd16, %rd1, %rd15;
	st.global.u16 	[%rd16], %rs6;
$L__BB5_4:
	ret;

}
	// .globl	silu_mul_f32_kernel
.visible .entry silu_mul_f32_kernel(
	.param .u64 .ptr .align 1 silu_mul_f32_kernel_param_0,
	.param .u64 .ptr .align 1 silu_mul_f32_kernel_param_1,
	.param .u64 .ptr .align 1 silu_mul_f32_kernel_param_2,
	.param .u32 silu_mul_f32_kernel_param_3
)
{
	.reg .pred 	%p<2>;
	.reg .b32 	%r<6>;
	.reg .b32 	%f<9>;
	.reg .b64 	%rd<11>;

	ld.param.u64 	%rd1, [silu_mul_f32_kernel_param_0];
	ld.param.u64 	%rd2, [silu_mul_f32_kernel_param_1];
	ld.param.u64 	%rd3, [silu_mul_f32_kernel_param_2];
	ld.param.u32 	%r2, [silu_mul_f32_kernel_param_3];
	mov.u32 	%r3, %ctaid.x;
	mov.u32 	%r4, %ntid.x;
	mov.u32 	%r5, %tid.x;
	mad.lo.s32 	%r1, %r3, %r4, %r5;
	setp.ge.s32 	%p1, %r1, %r2;
	@%p1 bra 	$L__BB6_2;
	cvta.to.global.u64 	%rd4, %rd1;
	cvta.to.global.u64 	%rd5, %rd2;
	cvta.to.global.u64 	%rd6, %rd3;
	mul.wide.s32 	%rd7, %r1, 4;
	add.s64 	%rd8, %rd4, %rd7;
	ld.global.nc.f32 	%f1, [%rd8];
	add.s64 	%rd9, %rd5, %rd7;
	ld.global.nc.f32 	%f2, [%rd9];
	mul.f32 	%f3, %f1, 0fBFB8AA3B;
	ex2.approx.f32 	%f4, %f3;
	add.f32 	%f5, %f4, 0f3F800000;
	rcp.rn.f32 	%f6, %f5;
	mul.f32 	%f7, %f1, %f6;
	mul.f32 	%f8, %f2, %f7;
	add.s64 	%rd10, %rd6, %rd7;
	st.global.f32 	[%rd10], %f8;
$L__BB6_2:
	ret;

}
	// .globl	convert_f32_to_f16_kernel
.visible .entry convert_f32_to_f16_kernel(
	.param .u64 .ptr .align 1 convert_f32_to_f16_kernel_param_0,
	.param .u64 .ptr .align 1 convert_f32_to_f16_kernel_param_1,
	.param .u32 convert_f32_to_f16_kernel_param_2
)
{
	.reg .pred 	%p<2>;
	.reg .b16 	%rs<2>;
	.reg .b32 	%r<6>;
	.reg .b32 	%f<2>;
	.reg .b64 	%rd<9>;

	ld.param.u64 	%rd1, [convert_f32_to_f16_kernel_param_0];
	ld.param.u64 	%rd2, [convert_f32_to_f16_kernel_param_1];
	ld.param.u32 	%r2, [convert_f32_to_f16_kernel_param_2];
	mov.u32 	%r3, %ctaid.x;
	mov.u32 	%r4, %ntid.x;
	mov.u32 	%r5, %tid.x;
	mad.lo.s32 	%r1, %r3, %r4, %r5;
	setp.ge.s32 	%p1, %r1, %r2;
	@%p1 bra 	$L__BB7_2;
	cvta.to.global.u64 	%rd3, %rd1;
	cvta.to.global.u64 	%rd4, %rd2;
	mul.wide.s32 	%rd5, %r1, 4;
	add.s64 	%rd6, %rd3, %rd5;
	ld.global.nc.f32 	%f1, [%rd6];
	// begin inline asm
	{  cvt.rn.f16.f32 %rs1, %f1;}

	// end inline asm
	mul.wide.s32 	%rd7, %r1, 2;
	add.s64 	%rd8, %rd4, %rd7;
	st.global.u16 	[%rd8], %rs1;
$L__BB7_2:
	ret;

}
	// .globl	attention_inner_f16_cache_f32_kernel
.visible .entry attention_inner_f16_cache_f32_kernel(
	.param .u64 .ptr .align 1 attention_inner_f16_cache_f32_kernel_param_0,
	.param .u64 .ptr .align 1 attention_inner_f16_cache_f32_kernel_param_1,
	.param .u64 .ptr .align 1 attention_inner_f16_cache_f32_kernel_param_2,
	.param .u64 .ptr .align 1 attention_inner_f16_cache_f32_kernel_param_3,
	.param .u32 attention_inner_f16_cache_f32_kernel_param_4,
	.param .u32 attention_inner_f16_cache_f32_kernel_param_5,
	.param .u32 attention_inner_f16_cache_f32_kernel_param_6,
	.param .u32 attention_inner_f16_cache_f32_kernel_param_7,
	.param .u32 attention_inner_f16_cache_f32_kernel_param_8,
	.param .u32 attention_inner_f16_cache_f32_kernel_param_9,
	.param .u32 attention_inner_f16_cache_f32_kernel_param_10,
	.param .f32 attention_inner_f16_cache_f32_kernel_param_11
)
{
	.reg .pred 	%p<21>;
	.reg .b16 	%rs<3>;
	.reg .b32 	%r<49>;
	.reg .b32 	%f<36>;
	.reg .b64 	%rd<26>;
	// demoted variable
	.shared .align 4 .b8 _ZZ36attention_inner_f16_cache_f32_kernelE7partial[1024];
	// demoted variable
	.shared .align 4 .f32 _ZZ36attention_inner_f16_cache_f32_kernelE3s_m;
	// demoted variable
	.shared .align 4 .f32 _ZZ36attention_inner_f16_cache_f32_kernelE3s_l;
	// demoted variable
	.shared .align 4 .f32 _ZZ36attention_inner_f16_cache_f32_kernelE7s_alpha;
	// demoted variable
	.shared .align 4 .f32 _ZZ36attention_inner_f16_cache_f32_kernelE6s_beta;
	ld.param.u64 	%rd6, [attention_inner_f16_cache_f32_kernel_param_0];
	ld.param.u64 	%rd7, [attention_inner_f16_cache_f32_kernel_param_1];
	ld.param.u64 	%rd8, [attention_inner_f16_cache_f32_kernel_param_2];
	ld.param.u64 	%rd9, [attention_inner_f16_cache_f32_kernel_param_3];
	ld.param.u32 	%r24, [attention_inner_f16_cache_f32_kernel_param_4];
	ld.param.u32 	%r43, [attention_inner_f16_cache_f32_kernel_param_5];
	ld.param.u32 	%r26, [attention_inner_f16_cache_f32_kernel_param_6];
	ld.param.u32 	%r27, [attention_inner_f16_cache_f32_kernel_param_7];
	ld.param.u32 	%r28, [attention_inner_f16_cache_f32_kernel_param_8];
	ld.param.u32 	%r29, [attention_inner_f16_cache_f32_kernel_param_9];
	ld.param.u32 	%r30, [attention_inner_f16_cache_f32_kernel_param_10];
	ld.param.f32 	%f7, [attention_inner_f16_cache_f32_kernel_param_11];
	mov.u32 	%r1, %ctaid.x;
	mov.u32 	%r48, %tid.x;
	setp.ge.s32 	%p2, %r1, %r28;
	@%p2 bra 	$L__BB8_27;
	cvta.to.global.u64 	%rd10, %rd9;
	mul.lo.s32 	%r31, %r29, %r1;
	div.s32 	%r3, %r31, %r28;
	mul.lo.s32 	%r32, %r27, %r1;
	cvt.s64.s32 	%rd1, %r32;
	mul.wide.s32 	%rd11, %r32, 4;
	add.s64 	%rd2, %rd10, %rd11;
	setp.ge.s32 	%p3, %r48, %r27;
	@%p3 bra 	$L__BB8_4;
	mov.u32 	%r4, %ntid.x;
	mov.u32 	%r42, %r48;
$L__BB8_3:
	mul.wide.s32 	%rd12, %r42, 4;
	add.s64 	%rd13, %rd2, %rd12;
	mov.b32 	%r33, 0;
	st.global.u32 	[%rd13], %r33;
	add.s32 	%r42, %r42, %r4;
	setp.lt.s32 	%p4, %r42, %r27;
	@%p4 bra 	$L__BB8_3;
$L__BB8_4:
	bar.sync 	0;
	setp.ne.s32 	%p5, %r48, 0;
	@%p5 bra 	$L__BB8_6;
	mov.b32 	%r34, -8388608;
	st.shared.u32 	[_ZZ36attention_inner_f16_cache_f32_kernelE3s_m], %r34;
	mov.b32 	%r35, 0;
	st.shared.u32 	[_ZZ36attention_inner_f16_cache_f32_kernelE3s_l], %r35;
$L__BB8_6:
	bar.sync 	0;
	setp.gt.s32 	%p6, %r43, %r24;
	@%p6 bra 	$L__BB8_24;
	mul.lo.s32 	%r7, %r3, %r27;
	mov.u32 	%r8, %ntid.x;
	shl.b32 	%r36, %r48, 2;
	mov.u32 	%r37, _ZZ36attention_inner_f16_cache_f32_kernelE7partial;
	add.s32 	%r9, %r37, %r36;
	cvta.to.global.u64 	%rd3, %rd8;
	cvta.to.global.u64 	%rd4, %rd7;
	cvta.to.global.u64 	%rd5, %rd6;
	setp.le.s32 	%p7, %r30, %r24;
	setp.gt.s32 	%p8, %r30, 0;
	and.pred  	%p1, %p8, %p7;
	not.pred 	%p9, %p1;
$L__BB8_8:
	mov.u32 	%r44, %r43;
	@%p9 bra 	$L__BB8_10;
	rem.s32 	%r44, %r43, %r30;
$L__BB8_10:
	setp.ge.s32 	%p10, %r48, %r27;
	mad.lo.s32 	%r14, %r44, %r26, %r7;
	mov.f32 	%f35, 0f00000000;
	@%p10 bra 	$L__BB8_13;
	mov.f32 	%f35, 0f00000000;
	mov.u32 	%r45, %r48;
$L__BB8_12:
	add.s32 	%r38, %r45, %r14;
	mul.wide.s32 	%rd14, %r38, 2;
	add.s64 	%rd15, %rd4, %rd14;
	ld.global.nc.u16 	%rs1, [%rd15];
	// begin inline asm
	{  cvt.f32.f16 %f10, %rs1;}

	// end inline asm
	cvt.s64.s32 	%rd16, %r45;
	add.s64 	%rd17, %rd16, %rd1;
	shl.b64 	%rd18, %rd17, 2;
	add.s64 	%rd19, %rd5, %rd18;
	ld.global.nc.f32 	%f11, [%rd19];
	fma.rn.f32 	%f35, %f10, %f11, %f35;
	add.s32 	%r45, %r45, %r8;
	setp.lt.s32 	%p11, %r45, %r27;
	@%p11 bra 	$L__BB8_12;
$L__BB8_13:
	setp.lt.u32 	%p12, %r8, 2;
	st.shared.f32 	[%r9], %f35;
	bar.sync 	0;
	@%p12 bra 	$L__BB8_18;
	mov.u32 	%r46, %r8;
$L__BB8_15:
	shr.u32 	%r18, %r46, 1;
	setp.ge.u32 	%p13, %r48, %r18;
	@%p13 bra 	$L__BB8_17;
	shl.b32 	%r39, %r18, 2;
	add.s32 	%r40, %r9, %r39;
	ld.shared.f32 	%f12, [%r40];
	ld.shared.f32 	%f13, [%r9];
	add.f32 	%f14, %f12, %f13;
	st.shared.f32 	[%r9], %f14;
$L__BB8_17:
	bar.sync 	0;
	setp.gt.u32 	%p14, %r46, 3;
	mov.u32 	%r46, %r18;
	@%p14 bra 	$L__BB8_15;
$L__BB8_18:
	setp.ne.s32 	%p15, %r48, 0;
	@%p15 bra 	$L__BB8_20;
	ld.shared.f32 	%f15, [_ZZ36attention_inner_f16_cache_f32_kernelE7partial];
	mul.f32 	%f16, %f7, %f15;
	ld.shared.f32 	%f17, [_ZZ36attention_inner_f16_cache_f32_kernelE3s_m];
	max.f32 	%f18, %f17, %f16;
	sub.f32 	%f19, %f17, %f18;
	mul.f32 	%f20, %f19, 0f3FB8AA3B;
	ex2.approx.f32 	%f21, %f20;
	st.shared.f32 	[_ZZ36attention_inner_f16_cache_f32_kernelE7s_alpha], %f21;
	sub.f32 	%f22, %f16, %f18;
	mul.f32 	%f23, %f22, 0f3FB8AA3B;
	ex2.approx.f32 	%f24, %f23;
	st.shared.f32 	[_ZZ36attention_inner_f16_cache_f32_kernelE6s_beta], %f24;
	ld.shared.f32 	%f25, [_ZZ36attention_inner_f16_cache_f32_kernelE3s_l];
	fma.rn.f32 	%f26, %f21, %f25, %f24;
	st.shared.f32 	[_ZZ36attention_inner_f16_cache_f32_kernelE3s_l], %f26;
	st.shared.f32 	[_ZZ36attention_inner_f16_cache_f32_kernelE3s_m], %f18;
$L__BB8_20:
	setp.ge.s32 	%p16, %r48, %r27;
	bar.sync 	0;
	@%p16 bra 	$L__BB8_23;
	ld.shared.f32 	%f5, [_ZZ36attention_inner_f16_cache_f32_kernelE7s_alpha];
	ld.shared.f32 	%f6, [_ZZ36attention_inner_f16_cache_f32_kernelE6s_beta];
	mov.u32 	%r47, %r48;
$L__BB8_22:
	add.s32 	%r41, %r47, %r14;
	mul.wide.s32 	%rd20, %r41, 2;
	add.s64 	%rd21, %rd3, %rd20;
	ld.global.nc.u16 	%rs2, [%rd21];
	// begin inline asm
	{  cvt.f32.f16 %f27, %rs2;}

	// end inline asm
	mul.wide.s32 	%rd22, %r47, 4;
	add.s64 	%rd23, %rd2, %rd22;
	ld.global.f32 	%f28, [%rd23];
	mul.f32 	%f29, %f27, %f6;
	fma.rn.f32 	%f30, %f28, %f5, %f29;
	st.global.f32 	[%rd23], %f30;
	add.s32 	%r47, %r47, %r8;
	setp.lt.s32 	%p17, %r47, %r27;
	@%p17 bra 	$L__BB8_22;
$L__BB8_23:
	bar.sync 	0;
	add.s32 	%r21, %r43, 1;
	setp.eq.s32 	%p18, %r43, %r24;
	mov.u32 	%r43, %r21;
	@%p18 bra 	$L__BB8_24;
	bra.uni 	$L__BB8_8;
$L__BB8_24:
	setp.ge.s32 	%p19, %r48, %r27;
	@%p19 bra 	$L__BB8_27;
	ld.shared.f32 	%f31, [_ZZ36attention_inner_f16_cache_f32_kernelE3s_l];
	add.f32 	%f1, %f31, 0f2B8CBCCC;
	mov.u32 	%r10, %ntid.x;
$L__BB8_26:
	mul.wide.s32 	%rd24, %r48, 4;
	add.s64 	%rd25, %rd2, %rd24;
	ld.global.f32 	%f32, [%rd25];
	div.rn.f32 	%f33, %f32, %f1;
	st.global.f32 	[%rd25], %f33;
	add.s32 	%r48, %r48, %r10;
	setp.lt.s32 	%p20, %r48, %r27;
	@%p20 bra 	$L__BB8_26;
$L__BB8_27:
	ret;

}


// ===== COMPILED SASS (sm_100) =====

	.target	sm_100

	.elftype	@"ET_EXEC"


//--------------------- .note.nv.tkinfo           --------------------------
	.section	.note.nv.tkinfo,"",@"SHT_NOTE"
	.sectionflags	@"SHF_NOTE_NV_TKINFO"
	.tkinfo
        /*0018*/ 	.word	0x00000002
        /*0030*/ 	.string	""
        /*0030*/ 	.string	"ptxas"
        /*0030*/ 	.string	"Cuda compilation tools, release 13.0, V13.0.88"
        /*0030*/ 	.string	"Build cuda_13.0.r13.0/compiler.36424714_0"
        /*0030*/ 	.string	"-arch sm_100 -m 64 "



//--------------------- .note.nv.cuinfo           --------------------------
	.section	.note.nv.cuinfo,"",@"SHT_NOTE"
	.sectionflags	@"SHF_NOTE_NV_CUINFO"
        /*0018*/ 	.short	0x0002
        /*001a*/ 	.short	0x0064
        /*001c*/ 	.short	0x0082
	.zero		2


//--------------------- .nv.info                  --------------------------
	.section	.nv.info,"",@"SHT_CUDA_INFO"
	.align	4


	//----- nvinfo : EIATTR_REGCOUNT
	.align		4
        /*0000*/ 	.byte	0x04, 0x2f
        /*0002*/ 	.short	(.L_1 - .L_0)
	.align		4
.L_0:
        /*0004*/ 	.word	index@(quant_matvec_int8_blocks_f32_kernel)
        /*0008*/ 	.word	0x00000014


	//----- nvinfo : EIATTR_FRAME_SIZE
	.align		4
.L_1:
        /*000c*/ 	.byte	0x04, 0x11
        /*000e*/ 	.short	(.L_3 - .L_2)
	.align		4
.L_2:
        /*0010*/ 	.word	index@(quant_matvec_int8_blocks_f32_kernel)
        /*0014*/ 	.word	0x00000000


	//----- nvinfo : EIATTR_REGCOUNT
	.align		4
.L_3:
        /*0018*/ 	.byte	0x04, 0x2f
        /*001a*/ 	.short	(.L_5 - .L_4)
	.align		4
.L_4:
        /*001c*/ 	.word	index@(softmax_rows_optimized_kernel)
        /*0020*/ 	.word	0x00000019


	//----- nvinfo : EIATTR_FRAME_SIZE
	.align		4
.L_5:
        /*0024*/ 	.byte	0x04, 0x11
        /*0026*/ 	.short	(.L_7 - .L_6)
	.align		4
.L_6:
        /*0028*/ 	.word	index@($__internal_2_$__cuda_sm20_rcp_rn_f32_slowpath)
        /*002c*/ 	.word	0x00000000


	//----- nvinfo : EIATTR_FRAME_SIZE
	.align		4
.L_7:
        /*0030*/ 	.byte	0x04, 0x11
        /*0032*/ 	.short	(.L_9 - .L_8)
	.align		4
.L_8:
        /*0034*/ 	.word	index@(softmax_rows_optimized_kernel)
        /*0038*/ 	.word	0x00000000


	//----- nvinfo : EIATTR_REGCOUNT
	.align		4
.L_9:
        /*003c*/ 	.byte	0x04, 0x2f
        /*003e*/ 	.short	(.L_11 - .L_10)
	.align		4
.L_10:
        /*0040*/ 	.word	index@(quant_matvec_q4_f32_kernel)
        /*0044*/ 	.word	0x00000014


	//----- nvinfo : EIATTR_FRAME_SIZE
	.align		4
.L_11:
        /*0048*/ 	.byte	0x04, 0x11
        /*004a*/ 	.short	(.L_13 - .L_12)
	.align		4
.L_12:
        /*004c*/ 	.word	index@(quant_matvec_q4_f32_kernel)
        /*0050*/ 	.word	0x00000000


	//----- nvinfo : EIATTR_REGCOUNT
	.align		4
.L_13:
        /*0054*/ 	.byte	0x04, 0x2f
        /*0056*/ 	.short	(.L_15 - .L_14)
	.align		4
.L_14:
        /*0058*/ 	.word	index@(quant_matvec_k4_f32_kernel)
        /*005c*/ 	.word	0x00000013


	//----- nvinfo : EIATTR_FRAME_SIZE
	.align		4
.L_15:
        /*0060*/ 	.byte	0x04, 0x11
        /*0062*/ 	.short	(.L_17 - .L_16)
	.align		4
.L_16:
        /*0064*/ 	.word	index@(quant_matvec_k4_f32_kernel)
        /*0068*/ 	.word	0x00000000


	//----- nvinfo : EIATTR_REGCOUNT
	.align		4
.L_17:
        /*006c*/ 	.byte	0x04, 0x2f
        /*006e*/ 	.short	(.L_19 - .L_18)
	.align		4
.L_18:
        /*0070*/ 	.word	index@(dequantize_q4_to_f16_kernel)
        /*0074*/ 	.word	0x0000000c


	//----- nvinfo : EIATTR_FRAME_SIZE
	.align		4
.L_19:
        /*0078*/ 	.byte	0x04, 0x11
        /*007a*/ 	.short	(.L_21 - .L_20)
	.align		4
.L_20:
        /*007c*/ 	.word	index@(dequantize_q4_to_f16_kernel)
        /*0080*/ 	.word	0x00000000


	//----- nvinfo : EIATTR_REGCOUNT
	.align		4
.L_21:
        /*0084*/ 	.byte	0x04, 0x2f
        /*0086*/ 	.short	(.L_23 - .L_22)
	.align		4
.L_22:
        /*0088*/ 	.word	index@(dequantize_k4_to_f16_kernel)
        /*008c*/ 	.word	0x0000000e


	//----- nvinfo : EIATTR_FRAME_SIZE
	.align		4
.L_23:
        /*0090*/ 	.byte	0x04, 0x11
        /*0092*/ 	.short	(.L_25 - .L_24)
	.align		4
.L_24:
        /*0094*/ 	.word	index@(dequantize_k4_to_f16_kernel)
        /*0098*/ 	.word	0x00000000


	//----- nvinfo : EIATTR_REGCOUNT
	.align		4
.L_25:
        /*009c*/ 	.byte	0x04, 0x2f
        /*009e*/ 	.short	(.L_27 - .L_26)
	.align		4
.L_26:
        /*00a0*/ 	.word	index@(silu_mul_f32_kernel)
        /*00a4*/ 	.word	0x00000010


	//----- nvinfo : EIATTR_FRAME_SIZE
	.align		4
.L_27:
        /*00a8*/ 	.byte	0x04, 0x11
        /*00aa*/ 	.short	(.L_29 - .L_28)
	.align		4
.L_28:
        /*00ac*/ 	.word	index@($__internal_1_$__cuda_sm20_rcp_rn_f32_slowpath)
        /*00b0*/ 	.word	0x00000000


	//----- nvinfo : EIATTR_FRAME_SIZE
	.align		4
.L_29:
        /*00b4*/ 	.byte	0x04, 0x11
        /*00b6*/ 	.short	(.L_31 - .L_30)
	.align		4
.L_30:
        /*00b8*/ 	.word	index@(silu_mul_f32_kernel)
        /*00bc*/ 	.word	0x00000000


	//----- nvinfo : EIATTR_REGCOUNT
	.align		4
.L_31:
        /*00c0*/ 	.byte	0x04, 0x2f
        /*00c2*/ 	.short	(.L_33 - .L_32)
	.align		4
.L_32:
        /*00c4*/ 	.word	index@(convert_f32_to_f16_kernel)
        /*00c8*/ 	.word	0x0000000a


	//----- nvinfo : EIATTR_FRAME_SIZE
	.align		4
.L_33:
        /*00cc*/ 	.byte	0x04, 0x11
        /*00ce*/ 	.short	(.L_35 - .L_34)
	.align		4
.L_34:
        /*00d0*/ 	.word	index@(convert_f32_to_f16_kernel)
        /*00d4*/ 	.word	0x00000000


	//----- nvinfo : EIATTR_REGCOUNT
	.align		4
.L_35:
        /*00d8*/ 	.byte	0x04, 0x2f
        /*00da*/ 	.short	(.L_37 - .L_36)
	.align		4
.L_36:
        /*00dc*/ 	.word	index@(attention_inner_f16_cache_f32_kernel)
        /*00e0*/ 	.word	0x0000001a


	//----- nvinfo : EIATTR_FRAME_SIZE
	.align		4
.L_37:
        /*00e4*/ 	.byte	0x04, 0x11
        /*00e6*/ 	.short	(.L_39 - .L_38)
	.align		4
.L_38:
        /*00e8*/ 	.word	index@($__internal_0_$__cuda_sm3x_div_rn_noftz_f32_slowpath)
        /*00ec*/ 	.word	0x00000000


	//----- nvinfo : EIATTR_FRAME_SIZE
	.align		4
.L_39:
        /*00f0*/ 	.byte	0x04, 0x11
        /*00f2*/ 	.short	(.L_41 - .L_40)
	.align		4
.L_40:
        /*00f4*/ 	.word	index@(attention_inner_f16_cache_f32_kernel)
        /*00f8*/ 	.word	0x00000000


	//----- nvinfo : EIATTR_MIN_STACK_SIZE
	.align		4
.L_41:
        /*00fc*/ 	.byte	0x04, 0x12
        /*00fe*/ 	.short	(.L_43 - .L_42)
	.align		4
.L_42:
        /*0100*/ 	.word	index@(attention_inner_f16_cache_f32_kernel)
        /*0104*/ 	.word	0x00000000


	//----- nvinfo : EIATTR_MIN_STACK_SIZE
	.align		4
.L_43:
        /*0108*/ 	.byte	0x04, 0x12
        /*010a*/ 	.short	(.L_45 - .L_44)
	.align		4
.L_44:
        /*010c*/ 	.word	index@(convert_f32_to_f16_kernel)
        /*0110*/ 	.word	0x00000000


	//----- nvinfo : EIATTR_MIN_STACK_SIZE
	.align		4
.L_45:
        /*0114*/ 	.byte	0x04, 0x12
        /*0116*/ 	.short	(.L_47 - .L_46)
	.align		4
.L_46:
        /*0118*/ 	.word	index@(silu_mul_f32_kernel)
        /*011c*/ 	.word	0x00000000


	//----- nvinfo : EIATTR_MIN_STACK_SIZE
	.align		4
.L_47:
        /*0120*/ 	.byte	0x04, 0x12
        /*0122*/ 	.short	(.L_49 - .L_48)
	.align		4
.L_48:
        /*0124*/ 	.word	index@(dequantize_k4_to_f16_kernel)
        /*0128*/ 	.word	0x00000000


	//----- nvinfo : EIATTR_MIN_STACK_SIZE
	.align		4
.L_49:
        /*012c*/ 	.byte	0x04, 0x12
        /*012e*/ 	.short	(.L_51 - .L_50)
	.align		4
.L_50:
        /*0130*/ 	.word	index@(dequantize_q4_to_f16_kernel)
        /*0134*/ 	.word	0x00000000


	//----- nvinfo : EIATTR_MIN_STACK_SIZE
	.align		4
.L_51:
        /*0138*/ 	.byte	0x04, 0x12
        /*013a*/ 	.short	(.L_53 - .L_52)
	.align		4
.L_52:
        /*013c*/ 	.word	index@(quant_matvec_k4_f32_kernel)
        /*0140*/ 	.word	0x00000000


	//----- nvinfo : EIATTR_MIN_STACK_SIZE
	.align		4
.L_53:
        /*0144*/ 	.byte	0x04, 0x12
        /*0146*/ 	.short	(.L_55 - .L_54)
	.align		4
.L_54:
        /*0148*/ 	.word	index@(quant_matvec_q4_f32_kernel)
        /*014c*/ 	.word	0x00000000


	//----- nvinfo : EIATTR_MIN_STACK_SIZE
	.align		4
.L_55:
        /*0150*/ 	.byte	0x04, 0x12
        /*0152*/ 	.short	(.L_57 - .L_56)
	.align		4
.L_56:
        /*0154*/ 	.word	index@(softmax_rows_optimized_kernel)
        /*0158*/ 	.word	0x00000000


	//----- nvinfo : EIATTR_MIN_STACK_SIZE
	.align		4
.L_57:
        /*015c*/ 	.byte	0x04, 0x12
        /*015e*/ 	.short	(.L_59 - .L_58)
	.align		4
.L_58:
        /*0160*/ 	.word	index@(quant_matvec_int8_blocks_f32_kernel)
        /*0164*/ 	.word	0x00000000
.L_59:


//--------------------- .nv.compat                --------------------------
	.section	.nv.compat,"",@"SHT_CUDA_COMPAT_INFO"
	.align	4
        /*0000*/ 	.byte	0x02, 0x09, 0x00, 0x00, 0x02, 0x02, 0x01, 0x00, 0x02, 0x05, 0x05, 0x00, 0x03, 0x07, 0x01, 0x01
        /*0010*/ 	.byte	0x02, 0x03, 0x00, 0x00, 0x02, 0x06, 0x01, 0x00, 0x04, 0x0b, 0x08, 0x00, 0x01, 0x00, 0x00, 0x00
        /*0020*/ 	.byte	0x00, 0x00, 0x00, 0x00


//--------------------- .nv.info.attention_inner_f16_cache_f32_kernel --------------------------
	.section	.nv.info.attention_inner_f16_cache_f32_kernel,"",@"SHT_CUDA_INFO"
	.sectionflags	@""
	.align	4


	//----- nvinfo : EIATTR_CUDA_API_VERSION
	.align		4
        /*0000*/ 	.byte	0x04, 0x37
        /*0002*/ 	.short	(.L_61 - .L_60)
.L_60:
        /*0004*/ 	.word	0x00000082


	//----- nvinfo : EIATTR_KPARAM_INFO
	.align		4
.L_61:
        /*0008*/ 	.byte	0x04, 0x17
        /*000a*/ 	.short	(.L_63 - .L_62)
.L_62:
        /*000c*/ 	.word	0x00000000
        /*0010*/ 	.short	0x000b
        /*0012*/ 	.short	0x003c
        /*0014*/ 	.byte	0x00, 0xf0, 0x11, 0x00


	//----- nvinfo : EIATTR_KPARAM_INFO
	.align		4
.L_63:
        /*0018*/ 	.byte	0x04, 0x17
        /*001a*/ 	.short	(.L_65 - .L_64)
.L_64:
        /*001c*/ 	.word	0x00000000
        /*0020*/ 	.short	0x000a
        /*0022*/ 	.short	0x0038
        /*0024*/ 	.byte	0x00, 0xf0, 0x11, 0x00


	//----- nvinfo : EIATTR_KPARAM_INFO
	.align		4
.L_65:
        /*0028*/ 	.byte	0x04, 0x17
        /*002a*/ 	.short	(.L_67 - .L_66)
.L_66:
        /*002c*/ 	.word	0x00000000
        /*0030*/ 	.short	0x0009
        /*0032*/ 	.short	0x0034
        /*0034*/ 	.byte	0x00, 0xf0, 0x11, 0x00


	//----- nvinfo : EIATTR_KPARAM_INFO
	.align		4
.L_67:
        /*0038*/ 	.byte	0x04, 0x17
        /*003a*/ 	.short	(.L_69 - .L_68)
.L_68:
        /*003c*/ 	.word	0x00000000
        /*0040*/ 	.short	0x0008
        /*0042*/ 	.short	0x0030
        /*0044*/ 	.byte	0x00, 0xf0, 0x11, 0x00


	//----- nvinfo : EIATTR_KPARAM_INFO
	.align		4
.L_69:
        /*0048*/ 	.byte	0x04, 0x17
        /*004a*/ 	.short	(.L_71 - .L_70)
.L_70:
        /*004c*/ 	.word	0x00000000
        /*0050*/ 	.short	0x0007
        /*0052*/ 	.short	0x002c
        /*0054*/ 	.byte	0x00, 0xf0, 0x11, 0x00


	//----- nvinfo : EIATTR_KPARAM_INFO
	.align		4
.L_71:
        /*0058*/ 	.byte	0x04, 0x17
        /*005a*/ 	.short	(.L_73 - .L_72)
.L_72:
        /*005c*/ 	.word	0x00000000
        /*0060*/ 	.short	0x0006
        /*0062*/ 	.short	0x0028
        /*0064*/ 	.byte	0x00, 0xf0, 0x11, 0x00


	//----- nvinfo : EIATTR_KPARAM_INFO
	.align		4
.L_73:
        /*0068*/ 	.byte	0x04, 0x17
        /*006a*/ 	.short	(.L_75 - .L_74)
.L_74:
        /*006c*/ 	.word	0x00000000
        /*0070*/ 	.short	0x0005
        /*0072*/ 	.short	0x0024
        /*0074*/ 	.byte	0x00, 0xf0, 0x11, 0x00


	//----- nvinfo : EIATTR_KPARAM_INFO
	.align		4
.L_75:
        /*0078*/ 	.byte	0x04, 0x17
        /*007a*/ 	.short	(.L_77 - .L_76)
.L_76:
        /*007c*/ 	.word	0x00000000
        /*0080*/ 	.short	0x0004
        /*0082*/ 	.short	0x0020
        /*0084*/ 	.byte	0x00, 0xf0, 0x11, 0x00


	//----- nvinfo : EIATTR_KPARAM_INFO
	.align		4
.L_77:
        /*0088*/ 	.byte	0x04, 0x17
        /*008a*/ 	.short	(.L_79 - .L_78)
.L_78:
        /*008c*/ 	.word	0x00000000
        /*0090*/ 	.short	0x0003
        /*0092*/ 	.short	0x0018
        /*0094*/ 	.byte	0x00, 0xf5, 0x21, 0x00


	//----- nvinfo : EIATTR_KPARAM_INFO
	.align		4
.L_79:
        /*0098*/ 	.byte	0x04, 0x17
        /*009a*/ 	.short	(.L_81 - .L_80)
.L_80:
        /*009c*/ 	.word	0x00000000
        /*00a0*/ 	.short	0x0002
        /*00a2*/ 	.short	0x0010
        /*00a4*/ 	.byte	0x00, 0xf5, 0x21, 0x00


	//----- nvinfo : EIATTR_KPARAM_INFO
	.align		4
.L_81:
        /*00a8*/ 	.byte	0x04, 0x17
        /*00aa*/ 	.short	(.L_83 - .L_82)
.L_82:
        /*00ac*/ 	.word	0x00000000
        /*00b0*/ 	.short	0x0001
        /*00b2*/ 	.short	0x0008
        /*00b4*/ 	.byte	0x00, 0xf5, 0x21, 0x00


	//----- nvinfo : EIATTR_KPARAM_INFO
	.align		4
.L_83:
        /*00b8*/ 	.byte	0x04, 0x17
        /*00ba*/ 	.short	(.L_85 - .L_84)
.L_84:
        /*00bc*/ 	.word	0x00000000
        /*00c0*/ 	.short	0x0000
        /*00c2*/ 	.short	0x0000
        /*00c4*/ 	.byte	0x00, 0xf5, 0x21, 0x00


	//----- nvinfo : EIATTR_SPARSE_MMA_MASK
	.align		4
.L_85:
        /*00c8*/ 	.byte	0x03, 0x50
        /*00ca*/ 	.short	0x0000


	//----- nvinfo : EIATTR_MAXREG_COUNT
	.align		4
        /*00cc*/ 	.byte	0x03, 0x1b
        /*00ce*/ 	.short	0x00ff


	//----- nvinfo : EIATTR_NUM_BARRIERS
	.align		4
        /*00d0*/ 	.byte	0x02, 0x4c
        /*00d2*/ 	.byte	0x01
	.zero		1


	//----- nvinfo : EIATTR_MERCURY_ISA_VERSION
	.align		4
        /*00d4*/ 	.byte	0x03, 0x5f
        /*00d6*/ 	.short	0x0101


	//----- nvinfo : EIATTR_VRC_CTA_INIT_COUNT
	.align		4
        /*00d8*/ 	.byte	0x02, 0x4a
	.zero		1
	.zero		1


	//----- nvinfo : EIATTR_EXIT_INSTR_OFFSETS
	.align		4
        /*00dc*/ 	.byte	0x04, 0x1c
        /*00de*/ 	.short	(.L_87 - .L_86)


	//   ....[0]....
.L_86:
        /*00e0*/ 	.word	0x00000040


	//   ....[1]....
        /*00e4*/ 	.word	0x00000c30


	//   ....[2]....
        /*00e8*/ 	.word	0x00000de0


	//----- nvinfo : EIATTR_CRS_STACK_SIZE
	.align		4
.L_87:
        /*00ec*/ 	.byte	0x04, 0x1e
        /*00ee*/ 	.short	(.L_89 - .L_88)
.L_88:
        /*00f0*/ 	.word	0x00000000


	//----- nvinfo : EIATTR_CBANK_PARAM_SIZE
	.align		4
.L_89:
        /*00f4*/ 	.byte	0x03, 0x19
        /*00f6*/ 	.short	0x0040


	//----- nvinfo : EIATTR_PARAM_CBANK
	.align		4
        /*00f8*/ 	.byte	0x04, 0x0a
        /*00fa*/ 	.short	(.L_91 - .L_90)
	.align		4
.L_90:
        /*00fc*/ 	.word	index@(.nv.constant0.attention_inner_f16_cache_f32_kernel)
        /*0100*/ 	.short	0x0380
        /*0102*/ 	.short	0x0040


	//----- nvinfo : EIATTR_SW_WAR
	.align		4
.L_91:
        /*0104*/ 	.byte	0x04, 0x36
        /*0106*/ 	.short	(.L_93 - .L_92)
.L_92:
        /*0108*/ 	.word	0x00000008
.L_93:


//--------------------- .nv.info.convert_f32_to_f16_kernel --------------------------
	.section	.nv.info.convert_f32_to_f16_kernel,"",@"SHT_CUDA_INFO"
	.sectionflags	@""
	.align	4


	//----- nvinfo : EIATTR_CUDA_API_VERSION
	.align		4
        /*0000*/ 	.byte	0x04, 0x37
        /*0002*/ 	.short	(.L_95 - .L_94)
.L_94:
        /*0004*/ 	.word	0x00000082


	//----- nvinfo : EIATTR_KPARAM_INFO
	.align		4
.L_95:
        /*0008*/ 	.byte	0x04, 0x17
        /*000a*/ 	.short	(.L_97 - .L_96)
.L_96:
        /*000c*/ 	.word	0x00000000
        /*0010*/ 	.short	0x0002
        /*0012*/ 	.short	0x0010
        /*0014*/ 	.byte	0x00, 0xf0, 0x11, 0x00


	//----- nvinfo : EIATTR_KPARAM_INFO
	.align		4
.L_97:
        /*0018*/ 	.byte	0x04, 0x17
        /*001a*/ 	.short	(.L_99 - .L_98)
.L_98:
        /*001c*/ 	.word	0x00000000
        /*0020*/ 	.short	0x0001
        /*0022*/ 	.short	0x0008
        /*0024*/ 	.byte	0x00, 0xf5, 0x21, 0x00


	//----- nvinfo : EIATTR_KPARAM_INFO
	.align		4
.L_99:
        /*0028*/ 	.byte	0x04, 0x17
        /*002a*/ 	.short	(.L_101 - .L_100)
.L_100:
        /*002c*/ 	.word	0x00000000
        /*0030*/ 	.short	0x0000
        /*0032*/ 	.short	0x0000
        /*0034*/ 	.byte	0x00, 0xf5, 0x21, 0x00


	//----- nvinfo : EIATTR_SPARSE_MMA_MASK
	.align		4
.L_101:
        /*0038*/ 	.byte	0x03, 0x50
        /*003a*/ 	.short	0x0000


	//----- nvinfo : EIATTR_MAXREG_COUNT
	.align		4
        /*003c*/ 	.byte	0x03, 0x1b
        /*003e*/ 	.short	0x00ff


	//----- nvinfo : EIATTR_MERCURY_ISA_VERSION
	.align		4
        /*0040*/ 	.byte	0x03, 0x5f
        /*0042*/ 	.short	0x0101


	//----- nvinfo : EIATTR_VRC_CTA_INIT_COUNT
	.align		4
        /*0044*/ 	.byte	0x02, 0x4a
	.zero		1
	.zero		1


	//----- nvinfo : EIATTR_EXIT_INSTR_OFFSETS
	.align		4
        /*0048*/ 	.byte	0x04, 0x1c
        /*004a*/ 	.short	(.L_103 - .L_102)


	//   ....[0]....
.L_102:
        /*004c*/ 	.word	0x00000070


	//   ....[1]....
        /*0050*/ 	.word	0x00000100


	//----- nvinfo : EIATTR_CBANK_PARAM_SIZE
	.align		4
.L_103:
        /*0054*/ 	.byte	0x03, 0x19
        /*0056*/ 	.short	0x0014


	//----- nvinfo : EIATTR_PARAM_CBANK
	.align		4
        /*0058*/ 	.byte	0x04, 0x0a
        /*005a*/ 	.short	(.L_105 - .L_104)
	.align		4
.L_104:
        /*005c*/ 	.word	index@(.nv.constant0.convert_f32_to_f16_kernel)
        /*0060*/ 	.short	0x0380
        /*0062*/ 	.short	0x0014


	//----- nvinfo : EIATTR_SW_WAR
	.align		4
.L_105:
        /*0064*/ 	.byte	0x04, 0x36
        /*0066*/ 	.short	(.L_107 - .L_106)
.L_106:
        /*0068*/ 	.word	0x00000008
.L_107:


//--------------------- .nv.info.silu_mul_f32_kernel --------------------------
	.section	.nv.info.silu_mul_f32_kernel,"",@"SHT_CUDA_INFO"
	.sectionflags	@""
	.align	4


	//----- nvinfo : EIATTR_CUDA_API_VERSION
	.align		4
        /*0000*/ 	.byte	0x04, 0x37
        /*0002*/ 	.short	(.L_109 - .L_108)
.L_108:
        /*0004*/ 	.word	0x00000082


	//----- nvinfo : EIATTR_KPARAM_INFO
	.align		4
.L_109:
        /*0008*/ 	.byte	0x04, 0x17
        /*000a*/ 	.short	(.L_111 - .L_110)
.L_110:
        /*000c*/ 	.word	0x00000000
        /*0010*/ 	.short	0x0003
        /*0012*/ 	.short	0x0018
        /*0014*/ 	.byte	0x00, 0xf0, 0x11, 0x00


	//----- nvinfo : EIATTR_KPARAM_INFO
	.align		4
.L_111:
        /*0018*/ 	.byte	0x04, 0x17
        /*001a*/ 	.short	(.L_113 - .L_112)
.L_112:
        /*001c*/ 	.word	0x00000000
        /*0020*/ 	.short	0x0002
        /*0022*/ 	.short	0x0010
        /*0024*/ 	.byte	0x00, 0xf5, 0x21, 0x00


	//----- nvinfo : EIATTR_KPARAM_INFO
	.align		4
.L_113:
        /*0028*/ 	.byte	0x04, 0x17
        /*002a*/ 	.short	(.L_115 - .L_114)
.L_114:
        /*002c*/ 	.word	0x00000000
        /*0030*/ 	.short	0x0001
        /*0032*/ 	.short	0x0008
        /*0034*/ 	.byte	0x00, 0xf5, 0x21, 0x00


	//----- nvinfo : EIATTR_KPARAM_INFO
	.align		4
.L_115:
        /*0038*/ 	.byte	0x04, 0x17
        /*003a*/ 	.short	(.L_117 - .L_116)
.L_116:
        /*003c*/ 	.word	0x00000000
        /*0040*/ 	.short	0x0000
        /*0042*/ 	.short	0x0000
        /*0044*/ 	.byte	0x00, 0xf5, 0x21, 0x00


	//----- nvinfo : EIATTR_SPARSE_MMA_MASK
	.align		4
.L_117:
        /*0048*/ 	.byte	0x03, 0x50
        /*004a*/ 	.short	0x0000


	//----- nvinfo : EIATTR_MAXREG_COUNT
	.align		4
        /*004c*/ 	.byte	0x03, 0x1b
        /*004e*/ 	.short	0x00ff


	//----- nvinfo : EIATTR_MERCURY_ISA_VERSION
	.align		4
        /*0050*/ 	.byte	0x03, 0x5f
        /*0052*/ 	.short	0x0101


	//----- nvinfo : EIATTR_VRC_CTA_INIT_COUNT
	.align		4
        /*0054*/ 	.byte	0x02, 0x4a
	.zero		1
	.zero		1


	//----- nvinfo : EIATTR_EXIT_INSTR_OFFSETS
	.align		4
        /*0058*/ 	.byte	0x04, 0x1c
        /*005a*/ 	.short	(.L_119 - .L_118)


	//   ....[0]....
.L_118:
        /*005c*/ 	.word	0x00000070


	//   ....[1]....
        /*0060*/ 	.word	0x00000270


	//----- nvinfo : EIATTR_CRS_STACK_SIZE
	.align		4
.L_119:
        /*0064*/ 	.byte	0x04, 0x1e
        /*0066*/ 	.short	(.L_121 - .L_120)
.L_120:
        /*0068*/ 	.word	0x00000000


	//----- nvinfo : EIATTR_CBANK_PARAM_SIZE
	.align		4
.L_121:
        /*006c*/ 	.byte	0x03, 0x19
        /*006e*/ 	.short	0x001c


	//----- nvinfo : EIATTR_PARAM_CBANK
	.align		4
        /*0070*/ 	.byte	0x04, 0x0a
        /*0072*/ 	.short	(.L_123 - .L_122)
	.align		4
.L_122:
        /*0074*/ 	.word	index@(.nv.constant0.silu_mul_f32_kernel)
        /*0078*/ 	.short	0x0380
        /*007a*/ 	.short	0x001c


	//----- nvinfo : EIATTR_SW_WAR
	.align		4
.L_123:
        /*007c*/ 	.byte	0x04, 0x36
        /*007e*/ 	.short	(.L_125 - .L_124)
.L_124:
        /*0080*/ 	.word	0x00000008
.L_125:


//--------------------- .nv.info.dequantize_k4_to_f16_kernel --------------------------
	.section	.nv.info.dequantize_k4_to_f16_kernel,"",@"SHT_CUDA_INFO"
	.sectionflags	@""
	.align	4


	//----- nvinfo : EIATTR_CUDA_API_VERSION
	.align		4
        /*0000*/ 	.byte	0x04, 0x37
        /*0002*/ 	.short	(.L_127 - .L_126)
.L_126:
        /*0004*/ 	.word	0x00000082


	//----- nvinfo : EIATTR_KPARAM_INFO
	.align		4
.L_127:
        /*0008*/ 	.byte	0x04, 0x17
        /*000a*/ 	.short	(.L_129 - .L_128)
.L_128:
        /*000c*/ 	.word	0x00000000
        /*0010*/ 	.short	0x0006
        /*0012*/ 	.short	0x0028
        /*0014*/ 	.byte	0x00, 0xf0, 0x11, 0x00


	//----- nvinfo : EIATTR_KPARAM_INFO
	.align		4
.L_129:
        /*0018*/ 	.byte	0x04, 0x17
        /*001a*/ 	.short	(.L_131 - .L_130)
.L_130:
        /*001c*/ 	.word	0x00000000
        /*0020*/ 	.short	0x0005
        /*0022*/ 	.short	0x0024
        /*0024*/ 	.byte	0x00, 0xf0, 0x11, 0x00


	//----- nvinfo : EIATTR_KPARAM_INFO
	.align		4
.L_131:
        /*0028*/ 	.byte	0x04, 0x17
        /*002a*/ 	.short	(.L_133 - .L_132)
.L_132:
        /*002c*/ 	.word	0x00000000
        /*0030*/ 	.short	0x0004
        /*0032*/ 	.short	0x0020
        /*0034*/ 	.byte	0x00, 0xf0, 0x11, 0x00


	//----- nvinfo : EIATTR_KPARAM_INFO
	.align		4
.L_133:
        /*0038*/ 	.byte	0x04, 0x17
        /*003a*/ 	.short	(.L_135 - .L_134)
.L_134:
        /*003c*/ 	.word	0x00000000
        /*0040*/ 	.short	0x0003
        /*0042*/ 	.short	0x0018
        /*0044*/ 	.byte	0x00, 0xf5, 0x21, 0x00


	//----- nvinfo : EIATTR_KPARAM_INFO
	.align		4
.L_135:
        /*0048*/ 	.byte	0x04, 0x17
        /*004a*/ 	.short	(.L_137 - .L_136)
.L_136:
        /*004c*/ 	.word	0x00000000
        /*0050*/ 	.short	0x0002
        /*0052*/ 	.short	0x0010
        /*0054*/ 	.byte	0x00, 0xf5, 0x21, 0x00


	//----- nvinfo : EIATTR_KPARAM_INFO
	.align		4
.L_137:
        /*0058*/ 	.byte	0x04, 0x17
        /*005a*/ 	.short	(.L_139 - .L_138)
.L_138:
        /*005c*/ 	.word	0x00000000
        /*0060*/ 	.short	0x0001
        /*0062*/ 	.short	0x0008
        /*0064*/ 	.byte	0x00, 0xf5, 0x21, 0x00


	//----- nvinfo : EIATTR_KPARAM_INFO
	.align		4
.L_139:
        /*0068*/ 	.byte	0x04, 0x17
        /*006a*/ 	.short	(.L_141 - .L_140)
.L_140:
        /*006c*/ 	.word	0x00000000
        /*0070*/ 	.short	0x0000
        /*0072*/ 	.short	0x0000
        /*0074*/ 	.byte	0x00, 0xf5, 0x21, 0x00


	//----- nvinfo : EIATTR_SPARSE_MMA_MASK
	.align		4
.L_141:
        /*0078*/ 	.byte	0x03, 0x50
        /*007a*/ 	.short	0x0000


	//----- nvinfo : EIATTR_MAXREG_COUNT
	.align		4
        /*007c*/ 	.byte	0x03, 0x1b
        /*007e*/ 	.short	0x00ff


	//----- nvinfo : EIATTR_MERCURY_ISA_VERSION
	.align		4
        /*0080*/ 	.byte	0x03, 0x5f
        /*0082*/ 	.short	0x0101


	//----- nvinfo : EIATTR_VRC_CTA_INIT_COUNT
	.align		4
        /*0084*/ 	.byte	0x02, 0x4a
	.zero		1
	.zero		1


	//----- nvinfo : EIATTR_EXIT_INSTR_OFFSETS
	.align		4
        /*0088*/ 	.byte	0x04, 0x1c
        /*008a*/ 	.short	(.L_143 - .L_142)


	//   ....[0]....
.L_142:
        /*008c*/ 	.word	0x00000090


	//   ....[1]....
        /*0090*/ 	.word	0x000003c0


	//   ....[2]....
        /*0094*/ 	.word	0x00000530


	//----- nvinfo : EIATTR_CBANK_PARAM_SIZE
	.align		4
.L_143:
        /*0098*/ 	.byte	0x03, 0x19
        /*009a*/ 	.short	0x002c


	//----- nvinfo : EIATTR_PARAM_CBANK
	.align		4
        /*009c*/ 	.byte	0x04, 0x0a
        /*009e*/ 	.short	(.L_145 - .L_144)
	.align		4
.L_144:
        /*00a0*/ 	.word	index@(.nv.constant0.dequantize_k4_to_f16_kernel)
        /*00a4*/ 	.short	0x0380
        /*00a6*/ 	.short	0x002c


	//----- nvinfo : EIATTR_SW_WAR
	.align		4
.L_145:
        /*00a8*/ 	.byte	0x04, 0x36
        /*00aa*/ 	.short	(.L_147 - .L_146)
.L_146:
        /*00ac*/ 	.word	0x00000008
.L_147:


//--------------------- .nv.info.dequantize_q4_to_f16_kernel --------------------------
	.section	.nv.info.dequantize_q4_to_f16_kernel,"",@"SHT_CUDA_INFO"
	.sectionflags	@""
	.align	4


	//----- nvinfo : EIATTR_CUDA_API_VERSION
	.align		4
        /*0000*/ 	.byte	0x04, 0x37
        /*0002*/ 	.short	(.L_149 - .L_148)
.L_148:
        /*0004*/ 	.word	0x00000082


	//----- nvinfo : EIATTR_KPARAM_INFO
	.align		4
.L_149:
        /*0008*/ 	.byte	0x04, 0x17
        /*000a*/ 	.short	(.L_151 - .L_150)
.L_150:
        /*000c*/ 	.word	0x00000000
        /*0010*/ 	.short	0x0005
        /*0012*/ 	.short	0x0020
        /*0014*/ 	.byte	0x00, 0xf0, 0x11, 0x00


	//----- nvinfo : EIATTR_KPARAM_INFO
	.align		4
.L_151:
        /*0018*/ 	.byte	0x04, 0x17
        /*001a*/ 	.short	(.L_153 - .L_152)
.L_152:
        /*001c*/ 	.word	0x00000000
        /*0020*/ 	.short	0x0004
        /*0022*/ 	.short	0x001c
        /*0024*/ 	.byte	0x00, 0xf0, 0x11, 0x00


	//----- nvinfo : EIATTR_KPARAM_INFO
	.align		4
.L_153:
        /*0028*/ 	.byte	0x04, 0x17
        /*002a*/ 	.short	(.L_155 - .L_154)
.L_154:
        /*002c*/ 	.word	0x00000000
        /*0030*/ 	.short	0x0003
        /*0032*/ 	.short	0x0018
        /*0034*/ 	.byte	0x00, 0xf0, 0x11, 0x00


	//----- nvinfo : EIATTR_KPARAM_INFO
	.align		4
.L_155:
        /*0038*/ 	.byte	0x04, 0x17
        /*003a*/ 	.short	(.L_157 - .L_156)
.L_156:
        /*003c*/ 	.word	0x00000000
        /*0040*/ 	.short	0x0002
        /*0042*/ 	.short	0x0010
        /*0044*/ 	.byte	0x00, 0xf5, 0x21, 0x00


	//----- nvinfo : EIATTR_KPARAM_INFO
	.align		4
.L_157:
        /*0048*/ 	.byte	0x04, 0x17
        /*004a*/ 	.short	(.L_159 - .L_158)
.L_158:
        /*004c*/ 	.word	0x00000000
        /*0050*/ 	.short	0x0001
        /*0052*/ 	.short	0x0008
        /*0054*/ 	.byte	0x00, 0xf5, 0x21, 0x00


	//----- nvinfo : EIATTR_KPARAM_INFO
	.align		4
.L_159:
        /*0058*/ 	.byte	0x04, 0x17
        /*005a*/ 	.short	(.L_161 - .L_160)
.L_160:
        /*005c*/ 	.word	0x00000000
        /*0060*/ 	.short	0x0000
        /*0062*/ 	.short	0x0000
        /*0064*/ 	.byte	0x00, 0xf5, 0x21, 0x00


	//----- nvinfo : EIATTR_SPARSE_MMA_MASK
	.align		4
.L_161:
        /*0068*/ 	.byte	0x03, 0x50
        /*006a*/ 	.short	0x0000


	//----- nvinfo : EIATTR_MAXREG_COUNT
	.align		4
        /*006c*/ 	.byte	0x03, 0x1b
        /*006e*/ 	.short	0x00ff


	//----- nvinfo : EIATTR_MERCURY_ISA_VERSION
	.align		4
        /*0070*/ 	.byte	0x03, 0x5f
        /*0072*/ 	.short	0x0101


	//----- nvinfo : EIATTR_VRC_CTA_INIT_COUNT
	.align		4
        /*0074*/ 	.byte	0x02, 0x4a
	.zero		1
	.zero		1


	//----- nvinfo : EIATTR_EXIT_INSTR_OFFSETS
	.align		4
        /*0078*/ 	.byte	0x04, 0x1c
        /*007a*/ 	.short	(.L_163 - .L_162)


	//   ....[0]....
.L_162:
        /*007c*/ 	.word	0x00000090


	//   ....[1]....
        /*0080*/ 	.word	0x00000300


	//   ....[2]....
        /*0084*/ 	.word	0x00000440


	//----- nvinfo : EIATTR_CBANK_PARAM_SIZE
	.align		4
.L_163:
        /*0088*/ 	.byte	0x03, 0x19
        /*008a*/ 	.short	0x0024


	//----- nvinfo : EIATTR_PARAM_CBANK
	.align		4
        /*008c*/ 	.byte	0x04, 0x0a
        /*008e*/ 	.short	(.L_165 - .L_164)
	.align		4
.L_164:
        /*0090*/ 	.word	index@(.nv.constant0.dequantize_q4_to_f16_kernel)
        /*0094*/ 	.short	0x0380
        /*0096*/ 	.short	0x0024


	//----- nvinfo : EIATTR_SW_WAR
	.align		4
.L_165:
        /*0098*/ 	.byte	0x04, 0x36
        /*009a*/ 	.short	(.L_167 - .L_166)
.L_166:
        /*009c*/ 	.word	0x00000008
.L_167:


//--------------------- .nv.info.quant_matvec_k4_f32_kernel --------------------------
	.section	.nv.info.quant_matvec_k4_f32_kernel,"",@"SHT_CUDA_INFO"
	.sectionflags	@""
	.align	4


	//----- nvinfo : EIATTR_CUDA_API_VERSION
	.align		4
        /*0000*/ 	.byte	0x04, 0x37
        /*0002*/ 	.short	(.L_169 - .L_168)
.L_168:
        /*0004*/ 	.word	0x00000082


	//----- nvinfo : EIATTR_KPARAM_INFO
	.align		4
.L_169:
        /*0008*/ 	.byte	0x04, 0x17
        /*000a*/ 	.short	(.L_171 - .L_170)
.L_170:
        /*000c*/ 	.word	0x00000000
        /*0010*/ 	.short	0x0007
        /*0012*/ 	.short	0x0030
        /*0014*/ 	.byte	0x00, 0xf0, 0x11, 0x00


	//----- nvinfo : EIATTR_KPARAM_INFO
	.align		4
.L_171:
        /*0018*/ 	.byte	0x04, 0x17
        /*001a*/ 	.short	(.L_173 - .L_172)
.L_172:
        /*001c*/ 	.word	0x00000000
        /*0020*/ 	.short	0x0006
        /*0022*/ 	.short	0x002c
        /*0024*/ 	.byte	0x00, 0xf0, 0x11, 0x00


	//----- nvinfo : EIATTR_KPARAM_INFO
	.align		4
.L_173:
        /*0028*/ 	.byte	0x04, 0x17
        /*002a*/ 	.short	(.L_175 - .L_174)
.L_174:
        /*002c*/ 	.word	0x00000000
        /*0030*/ 	.short	0x0005
        /*0032*/ 	.short	0x0028
        /*0034*/ 	.byte	0x00, 0xf0, 0x11, 0x00


	//----- nvinfo : EIATTR_KPARAM_INFO
	.align		4
.L_175:
        /*0038*/ 	.byte	0x04, 0x17
        /*003a*/ 	.short	(.L_177 - .L_176)
.L_176:
        /*003c*/ 	.word	0x00000000
        /*0040*/ 	.short	0x0004
        /*0042*/ 	.short	0x0020
        /*0044*/ 	.byte	0x00, 0xf5, 0x21, 0x00


	//----- nvinfo : EIATTR_KPARAM_INFO
	.align		4
.L_177:
        /*0048*/ 	.byte	0x04, 0x17
        /*004a*/ 	.short	(.L_179 - .L_178)
.L_178:
        /*004c*/ 	.word	0x00000000
        /*0050*/ 	.short	0x0003
        /*0052*/ 	.short	0x0018
        /*0054*/ 	.byte	0x00, 0xf5, 0x21, 0x00


	//----- nvinfo : EIATTR_KPARAM_INFO
	.align		4
.L_179:
        /*0058*/ 	.byte	0x04, 0x17
        /*005a*/ 	.short	(.L_181 - .L_180)
.L_180:
        /*005c*/ 	.word	0x00000000
        /*0060*/ 	.short	0x0002
        /*0062*/ 	.short	0x0010
        /*0064*/ 	.byte	0x00, 0xf5, 0x21, 0x00


	//----- nvinfo : EIATTR_KPARAM_INFO
	.align		4
.L_181:
        /*0068*/ 	.byte	0x04, 0x17
        /*006a*/ 	.short	(.L_183 - .L_182)
.L_182:
        /*006c*/ 	.word	0x00000000
        /*0070*/ 	.short	0x0001
        /*0072*/ 	.short	0x0008
        /*0074*/ 	.byte	0x00, 0xf5, 0x21, 0x00


	//----- nvinfo : EIATTR_KPARAM_INFO
	.align		4
.L_183:
        /*0078*/ 	.byte	0x04, 0x17
        /*007a*/ 	.short	(.L_185 - .L_184)
.L_184:
        /*007c*/ 	.word	0x00000000
        /*0080*/ 	.short	0x0000
        /*0082*/ 	.short	0x0000
        /*0084*/ 	.byte	0x00, 0xf5, 0x21, 0x00


	//----- nvinfo : EIATTR_SPARSE_MMA_MASK
	.align		4
.L_185:
        /*0088*/ 	.byte	0x03, 0x50
        /*008a*/ 	.short	0x0000


	//----- nvinfo : EIATTR_MAXREG_COUNT
	.align		4
        /*008c*/ 	.byte	0x03, 0x1b
        /*008e*/ 	.short	0x00ff


	//----- nvinfo : EIATTR_NUM_BARRIERS
	.align		4
        /*0090*/ 	.byte	0x02, 0x4c
        /*0092*/ 	.byte	0x01
	.zero		1


	//----- nvinfo : EIATTR_MERCURY_ISA_VERSION
	.align		4
        /*0094*/ 	.byte	0x03, 0x5f
        /*0096*/ 	.short	0x0101


	//----- nvinfo : EIATTR_VRC_CTA_INIT_COUNT
	.align		4
        /*0098*/ 	.byte	0x02, 0x4a
	.zero		1
	.zero		1


	//----- nvinfo : EIATTR_EXIT_INSTR_OFFSETS
	.align		4
        /*009c*/ 	.byte	0x04, 0x1c
        /*009e*/ 	.short	(.L_187 - .L_186)


	//   ....[0]....
.L_186:
        /*00a0*/ 	.word	0x00000040


	//   ....[1]....
        /*00a4*/ 	.word	0x000005e0


	//   ....[2]....
        /*00a8*/ 	.word	0x00000660


	//----- nvinfo : EIATTR_CRS_STACK_SIZE
	.align		4
.L_187:
        /*00ac*/ 	.byte	0x04, 0x1e
        /*00ae*/ 	.short	(.L_189 - .L_188)
.L_188:
        /*00b0*/ 	.word	0x00000000


	//----- nvinfo : EIATTR_CBANK_PARAM_SIZE
	.align		4
.L_189:
        /*00b4*/ 	.byte	0x03, 0x19
        /*00b6*/ 	.short	0x0034


	//----- nvinfo : EIATTR_PARAM_CBANK
	.align		4
        /*00b8*/ 	.byte	0x04, 0x0a
        /*00ba*/ 	.short	(.L_191 - .L_190)
	.align		4
.L_190:
        /*00bc*/ 	.word	index@(.nv.constant0.quant_matvec_k4_f32_kernel)
        /*00c0*/ 	.short	0x0380
        /*00c2*/ 	.short	0x0034


	//----- nvinfo : EIATTR_SW_WAR
	.align		4
.L_191:
        /*00c4*/ 	.byte	0x04, 0x36
        /*00c6*/ 	.short	(.L_193 - .L_192)
.L_192:
        /*00c8*/ 	.word	0x00000008
.L_193:


//--------------------- .nv.info.quant_matvec_q4_f32_kernel --------------------------
	.section	.nv.info.quant_matvec_q4_f32_kernel,"",@"SHT_CUDA_INFO"
	.sectionflags	@""
	.align	4


	//----- nvinfo : EIATTR_CUDA_API_VERSION
	.align		4
        /*0000*/ 	.byte	0x04, 0x37
        /*0002*/ 	.short	(.L_195 - .L_194)
.L_194:
        /*0004*/ 	.word	0x00000082


	//----- nvinfo : EIATTR_KPARAM_INFO
	.align		4
.L_195:
        /*0008*/ 	.byte	0x04, 0x17
        /*000a*/ 	.short	(.L_197 - .L_196)
.L_196:
        /*000c*/ 	.word	0x00000000
        /*0010*/ 	.short	0x0006
        /*0012*/ 	.short	0x0028
        /*0014*/ 	.byte	0x00, 0xf0, 0x11, 0x00


	//----- nvinfo : EIATTR_KPARAM_INFO
	.align		4
.L_197:
        /*0018*/ 	.byte	0x04, 0x17
        /*001a*/ 	.short	(.L_199 - .L_198)
.L_198:
        /*001c*/ 	.word	0x00000000
        /*0020*/ 	.short	0x0005
        /*0022*/ 	.short	0x0024
        /*0024*/ 	.byte	0x00, 0xf0, 0x11, 0x00


	//----- nvinfo : EIATTR_KPARAM_INFO
	.align		4
.L_199:
        /*0028*/ 	.byte	0x04, 0x17
        /*002a*/ 	.short	(.L_201 - .L_200)
.L_200:
        /*002c*/ 	.word	0x00000000
        /*0030*/ 	.short	0x0004
        /*0032*/ 	.short	0x0020
        /*0034*/ 	.byte	0x00, 0xf0, 0x11, 0x00


	//----- nvinfo : EIATTR_KPARAM_INFO
	.align		4
.L_201:
        /*0038*/ 	.byte	0x04, 0x17
        /*003a*/ 	.short	(.L_203 - .L_202)
.L_202:
        /*003c*/ 	.word	0x00000000
        /*0040*/ 	.short	0x0003
        /*0042*/ 	.short	0x0018
        /*0044*/ 	.byte	0x00, 0xf5, 0x21, 0x00


	//----- nvinfo : EIATTR_KPARAM_INFO
	.align		4
.L_203:
        /*0048*/ 	.byte	0x04, 0x17
        /*004a*/ 	.short	(.L_205 - .L_204)
.L_204:
        /*004c*/ 	.word	0x00000000
        /*0050*/ 	.short	0x0002
        /*0052*/ 	.short	0x0010
        /*0054*/ 	.byte	0x00, 0xf5, 0x21, 0x00


	//----- nvinfo : EIATTR_KPARAM_INFO
	.align		4
.L_205:
        /*0058*/ 	.byte	0x04, 0x17
        /*005a*/ 	.short	(.L_207 - .L_206)
.L_206:
        /*005c*/ 	.word	0x00000000
        /*0060*/ 	.short	0x0001
        /*0062*/ 	.short	0x0008
        /*0064*/ 	.byte	0x00, 0xf5, 0x21, 0x00


	//----- nvinfo : EIATTR_KPARAM_INFO
	.align		4
.L_207:
        /*0068*/ 	.byte	0x04, 0x17
        /*006a*/ 	.short	(.L_209 - .L_208)
.L_208:
        /*006c*/ 	.word	0x00000000
        /*0070*/ 	.short	0x0000
        /*0072*/ 	.short	0x0000
        /*0074*/ 	.byte	0x00, 0xf5, 0x21, 0x00


	//----- nvinfo : EIATTR_SPARSE_MMA_MASK
	.align		4
.L_209:
        /*0078*/ 	.byte	0x03, 0x50
        /*007a*/ 	.short	0x0000


	//----- nvinfo : EIATTR_MAXREG_COUNT
	.align		4
        /*007c*/ 	.byte	0x03, 0x1b
        /*007e*/ 	.short	0x00ff


	//----- nvinfo : EIATTR_NUM_BARRIERS
	.align		4
        /*0080*/ 	.byte	0x02, 0x4c
        /*0082*/ 	.byte	0x01
	.zero		1


	//----- nvinfo : EIATTR_MERCURY_ISA_VERSION
	.align		4
        /*0084*/ 	.byte	0x03, 0x5f
        /*0086*/ 	.short	0x0101


	//----- nvinfo : EIATTR_VRC_CTA_INIT_COUNT
	.align		4
        /*0088*/ 	.byte	0x02, 0x4a
	.zero		1
	.zero		1


	//----- nvinfo : EIATTR_EXIT_INSTR_OFFSETS
	.align		4
        /*008c*/ 	.byte	0x04, 0x1c
        /*008e*/ 	.short	(.L_211 - .L_210)


	//   ....[0]....
.L_210:
        /*0090*/ 	.word	0x00000040


	//   ....[1]....
        /*0094*/ 	.word	0x00000500


	//   ....[2]....
        /*0098*/ 	.word	0x00000580


	//----- nvinfo : EIATTR_CRS_STACK_SIZE
	.align		4
.L_211:
        /*009c*/ 	.byte	0x04, 0x1e
        /*009e*/ 	.short	(.L_213 - .L_212)
.L_212:
        /*00a0*/ 	.word	0x00000000


	//----- nvinfo : EIATTR_CBANK_PARAM_SIZE
	.align		4
.L_213:
        /*00a4*/ 	.byte	0x03, 0x19
        /*00a6*/ 	.short	0x002c


	//----- nvinfo : EIATTR_PARAM_CBANK
	.align		4
        /*00a8*/ 	.byte	0x04, 0x0a
        /*00aa*/ 	.short	(.L_215 - .L_214)
	.align		4
.L_214:
        /*00ac*/ 	.word	index@(.nv.constant0.quant_matvec_q4_f32_kernel)
        /*00b0*/ 	.short	0x0380
        /*00b2*/ 	.short	0x002c


	//----- nvinfo : EIATTR_SW_WAR
	.align		4
.L_215:
        /*00b4*/ 	.byte	0x04, 0x36
        /*00b6*/ 	.short	(.L_217 - .L_216)
.L_216:
        /*00b8*/ 	.word	0x00000008
.L_217:


//--------------------- .nv.info.softmax_rows_optimized_kernel --------------------------
	.section	.nv.info.softmax_rows_optimized_kernel,"",@"SHT_CUDA_INFO"
	.sectionflags	@""
	.align	4


	//----- nvinfo : EIATTR_CUDA_API_VERSION
	.align		4
        /*0000*/ 	.byte	0x04, 0x37
        /*0002*/ 	.short	(.L_219 - .L_218)
.L_218:
        /*0004*/ 	.word	0x00000082


	//----- nvinfo : EIATTR_KPARAM_INFO
	.align		4
.L_219:
        /*0008*/ 	.byte	0x04, 0x17
        /*000a*/ 	.short	(.L_221 - .L_220)
.L_220:
        /*000c*/ 	.word	0x00000000
        /*0010*/ 	.short	0x0002
        /*0012*/ 	.short	0x000c
        /*0014*/ 	.byte	0x00, 0xf0, 0x11, 0x00


	//----- nvinfo : EIATTR_KPARAM_INFO
	.align		4
.L_221:
        /*0018*/ 	.byte	0x04, 0x17
        /*001a*/ 	.short	(.L_223 - .L_222)
.L_222:
        /*001c*/ 	.word	0x00000000
        /*0020*/ 	.short	0x0001
        /*0022*/ 	.short	0x0008
        /*0024*/ 	.byte	0x00, 0xf0, 0x11, 0x00


	//----- nvinfo : EIATTR_KPARAM_INFO
	.align		4
.L_223:
        /*0028*/ 	.byte	0x04, 0x17
        /*002a*/ 	.short	(.L_225 - .L_224)
.L_224:
        /*002c*/ 	.word	0x00000000
        /*0030*/ 	.short	0x0000
        /*0032*/ 	.short	0x0000
        /*0034*/ 	.byte	0x00, 0xf5, 0x21, 0x00


	//----- nvinfo : EIATTR_SPARSE_MMA_MASK
	.align		4
.L_225:
        /*0038*/ 	.byte	0x03, 0x50
        /*003a*/ 	.short	0x0000


	//----- nvinfo : EIATTR_MAXREG_COUNT
	.align		4
        /*003c*/ 	.byte	0x03, 0x1b
        /*003e*/ 	.short	0x00ff


	//----- nvinfo : EIATTR_NUM_BARRIERS
	.align		4
        /*0040*/ 	.byte	0x02, 0x4c
        /*0042*/ 	.byte	0x01
	.zero		1


	//----- nvinfo : EIATTR_MERCURY_ISA_VERSION
	.align		4
        /*0044*/ 	.byte	0x03, 0x5f
        /*0046*/ 	.short	0x0101


	//----- nvinfo : EIATTR_COOP_GROUP_MASK_REGIDS
	.align		4
        /*0048*/ 	.byte	0x04, 0x29
        /*004a*/ 	.short	(.L_227 - .L_226)


	//   ....[0]....
.L_226:
        /*004c*/ 	.word	0xffffffff


	//   ....[1]....
        /*0050*/ 	.word	0xffffffff


	//   ....[2]....
        /*0054*/ 	.word	0xffffffff


	//   ....[3]....
        /*0058*/ 	.word	0xffffffff


	//   ....[4]....
        /*005c*/ 	.word	0xffffffff


	//   ....[5]....
        /*0060*/ 	.word	0xffffffff


	//   ....[6]....
        /*0064*/ 	.word	0xffffffff


	//   ....[7]....
        /*0068*/ 	.word	0xffffffff


	//   ....[8]....
        /*006c*/ 	.word	0xffffffff


	//   ....[9]....
        /*0070*/ 	.word	0xffffffff


	//   ....[10]....
        /*0074*/ 	.word	0xffffffff


	//   ....[11]....
        /*0078*/ 	.word	0xffffffff


	//   ....[12]....
        /*007c*/ 	.word	0xffffffff


	//   ....[13]....
        /*0080*/ 	.word	0xffffffff


	//   ....[14]....
        /*0084*/ 	.word	0xffffffff


	//   ....[15]....
        /*0088*/ 	.word	0xffffffff


	//   ....[16]....
        /*008c*/ 	.word	0xffffffff


	//   ....[17]....
        /*0090*/ 	.word	0xffffffff


	//   ....[18]....
        /*0094*/ 	.word	0xffffffff


	//   ....[19]....
        /*0098*/ 	.word	0xffffffff


	//   ....[20]....
        /*009c*/ 	.word	0xffffffff


	//   ....[21]....
        /*00a0*/ 	.word	0xffffffff


	//   ....[22]....
        /*00a4*/ 	.word	0xffffffff


	//   ....[23]....
        /*00a8*/ 	.word	0xffffffff


	//   ....[24]....
        /*00ac*/ 	.word	0x0500000f


	//   ....[25]....
        /*00b0*/ 	.word	0x0500000f


	//   ....[26]....
        /*00b4*/ 	.word	0x0500000f


	//   ....[27]....
        /*00b8*/ 	.word	0x0500000f


	//   ....[28]....
        /*00bc*/ 	.word	0x0500000f


	//   ....[29]....
        /*00c0*/ 	.word	0x0500000f


	//   ....[30]....
        /*00c4*/ 	.word	0x0500000f


	//   ....[31]....
        /*00c8*/ 	.word	0x0500000f


	//   ....[32]....
        /*00cc*/ 	.word	0x0500000f


	//   ....[33]....
        /*00d0*/ 	.word	0x0500000f


	//----- nvinfo : EIATTR_COOP_GROUP_INSTR_OFFSETS
	.align		4
.L_227:
        /*00d4*/ 	.byte	0x04, 0x28
        /*00d6*/ 	.short	(.L_229 - .L_228)


	//   ....[0]....
.L_228:
        /*00d8*/ 	.word	0x00000360


	//   ....[1]....
        /*00dc*/ 	.word	0x000003c0


	//   ....[2]....
        /*00e0*/ 	.word	0x000003f0


	//   ....[3]....
        /*00e4*/ 	.word	0x00000430


	//   ....[4]....
        /*00e8*/ 	.word	0x00000450


	//   ....[5]....
        /*00ec*/ 	.word	0x00000470


	//   ....[6]....
        /*00f0*/ 	.word	0x00000540


	//   ....[7]....
        /*00f4*/ 	.word	0x00000560


	//   ....[8]....
        /*00f8*/ 	.word	0x00000580


	//   ....[9]....
        /*00fc*/ 	.word	0x000005a0


	//   ....[10]....
        /*0100*/ 	.word	0x000005c0


	//   ....[11]....
        /*0104*/ 	.word	0x00000600


	//   ....[12]....
        /*0108*/ 	.word	0x00000bc0


	//   ....[13]....
        /*010c*/ 	.word	0x00000c10


	//   ....[14]....
        /*0110*/ 	.word	0x00000c40


	//   ....[15]....
        /*0114*/ 	.word	0x00000c80


	//   ....[16]....
        /*0118*/ 	.word	0x00000cb0


	//   ....[17]....
        /*011c*/ 	.word	0x00000cd0


	//   ....[18]....
        /*0120*/ 	.word	0x00000db0


	//   ....[19]....
        /*0124*/ 	.word	0x00000dd0


	//   ....[20]....
        /*0128*/ 	.word	0x00000df0


	//   ....[21]....
        /*012c*/ 	.word	0x00000e10


	//   ....[22]....
        /*0130*/ 	.word	0x00000e30


	//   ....[23]....
        /*0134*/ 	.word	0x00000e70


	//   ....[24]....
        /*0138*/ 	.word	0x00001260


	//   ....[25]....
        /*013c*/ 	.word	0x000012d0


	//   ....[26]....
        /*0140*/ 	.word	0x00001340


	//   ....[27]....
        /*0144*/ 	.word	0x000013b0


	//   ....[28]....
        /*0148*/ 	.word	0x00001420


	//   ....[29]....
        /*014c*/ 	.word	0x000014a0


	//   ....[30]....
        /*0150*/ 	.word	0x00001510


	//   ....[31]....
        /*0154*/ 	.word	0x00001580


	//   ....[32]....
        /*0158*/ 	.word	0x000015f0


	//   ....[33]....
        /*015c*/ 	.word	0x00001660


	//----- nvinfo : EIATTR_VRC_CTA_INIT_COUNT
	.align		4
.L_229:
        /*0160*/ 	.byte	0x02, 0x4a
	.zero		1
	.zero		1


	//----- nvinfo : EIATTR_EXIT_INSTR_OFFSETS
	.align		4
        /*0164*/ 	.byte	0x04, 0x1c
        /*0166*/ 	.short	(.L_231 - .L_230)


	//   ....[0]....
.L_230:
        /*0168*/ 	.word	0x00000040


	//   ....[1]....
        /*016c*/ 	.word	0x00000ff0


	//   ....[2]....
        /*0170*/ 	.word	0x00001200


	//----- nvinfo : EIATTR_CRS_STACK_SIZE
	.align		4
.L_231:
        /*0174*/ 	.byte	0x04, 0x1e
        /*0176*/ 	.short	(.L_233 - .L_232)
.L_232:
        /*0178*/ 	.word	0x00000000


	//----- nvinfo : EIATTR_CBANK_PARAM_SIZE
	.align		4
.L_233:
        /*017c*/ 	.byte	0x03, 0x19
        /*017e*/ 	.short	0x0010


	//----- nvinfo : EIATTR_PARAM_CBANK
	.align		4
        /*0180*/ 	.byte	0x04, 0x0a
        /*0182*/ 	.short	(.L_235 - .L_234)
	.align		4
.L_234:
        /*0184*/ 	.word	index@(.nv.constant0.softmax_rows_optimized_kernel)
        /*0188*/ 	.short	0x0380
        /*018a*/ 	.short	0x0010


	//----- nvinfo : EIATTR_SW_WAR
	.align		4
.L_235:
        /*018c*/ 	.byte	0x04, 0x36
        /*018e*/ 	.short	(.L_237 - .L_236)
.L_236:
        /*0190*/ 	.word	0x00000008
.L_237:


//--------------------- .nv.info.quant_matvec_int8_blocks_f32_kernel --------------------------
	.section	.nv.info.quant_matvec_int8_blocks_f32_kernel,"",@"SHT_CUDA_INFO"
	.sectionflags	@""
	.align	4


	//----- nvinfo : EIATTR_CUDA_API_VERSION
	.align		4
        /*0000*/ 	.byte	0x04, 0x37
        /*0002*/ 	.short	(.L_239 - .L_238)
.L_238:
        /*0004*/ 	.word	0x00000082


	//----- nvinfo : EIATTR_KPARAM_INFO
	.align		4
.L_239:
        /*0008*/ 	.byte	0x04, 0x17
        /*000a*/ 	.short	(.L_241 - .L_240)
.L_240:
        /*000c*/ 	.word	0x00000000
        /*0010*/ 	.short	0x0006
        /*0012*/ 	.short	0x0028
        /*0014*/ 	.byte	0x00, 0xf0, 0x11, 0x00


	//----- nvinfo : EIATTR_KPARAM_INFO
	.align		4
.L_241:
        /*0018*/ 	.byte	0x04, 0x17
        /*001a*/ 	.short	(.L_243 - .L_242)
.L_242:
        /*001c*/ 	.word	0x00000000
        /*0020*/ 	.short	0x0005
        /*0022*/ 	.short	0x0024
        /*0024*/ 	.byte	0x00, 0xf0, 0x11, 0x00


	//----- nvinfo : EIATTR_KPARAM_INFO
	.align		4
.L_243:
        /*0028*/ 	.byte	0x04, 0x17
        /*002a*/ 	.short	(.L_245 - .L_244)
.L_244:
        /*002c*/ 	.word	0x00000000
        /*0030*/ 	.short	0x0004
        /*0032*/ 	.short	0x0020
        /*0034*/ 	.byte	0x00, 0xf0, 0x11, 0x00


	//----- nvinfo : EIATTR_KPARAM_INFO
	.align		4
.L_245:
        /*0038*/ 	.byte	0x04, 0x17
        /*003a*/ 	.short	(.L_247 - .L_246)
.L_246:
        /*003c*/ 	.word	0x00000000
        /*0040*/ 	.short	0x0003
        /*0042*/ 	.short	0x0018
        /*0044*/ 	.byte	0x00, 0xf5, 0x21, 0x00


	//----- nvinfo : EIATTR_KPARAM_INFO
	.align		4
.L_247:
        /*0048*/ 	.byte	0x04, 0x17
        /*004a*/ 	.short	(.L_249 - .L_248)
.L_248:
        /*004c*/ 	.word	0x00000000
        /*0050*/ 	.short	0x0002
        /*0052*/ 	.short	0x0010
        /*0054*/ 	.byte	0x00, 0xf5, 0x21, 0x00


	//----- nvinfo : EIATTR_KPARAM_INFO
	.align		4
.L_249:
        /*0058*/ 	.byte	0x04, 0x17
        /*005a*/ 	.short	(.L_251 - .L_250)
.L_250:
        /*005c*/ 	.word	0x00000000
        /*0060*/ 	.short	0x0001
        /*0062*/ 	.short	0x0008
        /*0064*/ 	.byte	0x00, 0xf5, 0x21, 0x00


	//----- nvinfo : EIATTR_KPARAM_INFO
	.align		4
.L_251:
        /*0068*/ 	.byte	0x04, 0x17
        /*006a*/ 	.short	(.L_253 - .L_252)
.L_252:
        /*006c*/ 	.word	0x00000000
        /*0070*/ 	.short	0x0000
        /*0072*/ 	.short	0x0000
        /*0074*/ 	.byte	0x00, 0xf5, 0x21, 0x00


	//----- nvinfo : EIATTR_SPARSE_MMA_MASK
	.align		4
.L_253:
        /*0078*/ 	.byte	0x03, 0x50
        /*007a*/ 	.short	0x0000


	//----- nvinfo : EIATTR_MAXREG_COUNT
	.align		4
        /*007c*/ 	.byte	0x03, 0x1b
        /*007e*/ 	.short	0x00ff


	//----- nvinfo : EIATTR_NUM_BARRIERS
	.align		4
        /*0080*/ 	.byte	0x02, 0x4c
        /*0082*/ 	.byte	0x01
	.zero		1


	//----- nvinfo : EIATTR_MERCURY_ISA_VERSION
	.align		4
        /*0084*/ 	.byte	0x03, 0x5f
        /*0086*/ 	.short	0x0101


	//----- nvinfo : EIATTR_VRC_CTA_INIT_COUNT
	.align		4
        /*0088*/ 	.byte	0x02, 0x4a
	.zero		1
	.zero		1


	//----- nvinfo : EIATTR_EXIT_INSTR_OFFSETS
	.align		4
        /*008c*/ 	.byte	0x04, 0x1c
        /*008e*/ 	.short	(.L_255 - .L_254)


	//   ....[0]....
.L_254:
        /*0090*/ 	.word	0x00000040


	//   ....[1]....
        /*0094*/ 	.word	0x000004b0


	//   ....[2]....
        /*0098*/ 	.word	0x00000530


	//----- nvinfo : EIATTR_CRS_STACK_SIZE
	.align		4
.L_255:
        /*009c*/ 	.byte	0x04, 0x1e
        /*009e*/ 	.short	(.L_257 - .L_256)
.L_256:
        /*00a0*/ 	.word	0x00000000


	//----- nvinfo : EIATTR_CBANK_PARAM_SIZE
	.align		4
.L_257:
        /*00a4*/ 	.byte	0x03, 0x19
        /*00a6*/ 	.short	0x002c


	//----- nvinfo : EIATTR_PARAM_CBANK
	.align		4
        /*00a8*/ 	.byte	0x04, 0x0a
        /*00aa*/ 	.short	(.L_259 - .L_258)
	.align		4
.L_258:
        /*00ac*/ 	.word	index@(.nv.constant0.quant_matvec_int8_blocks_f32_kernel)
        /*00b0*/ 	.short	0x0380
        /*00b2*/ 	.short	0x002c


	//----- nvinfo : EIATTR_SW_WAR
	.align		4
.L_259:
        /*00b4*/ 	.byte	0x04, 0x36
        /*00b6*/ 	.short	(.L_261 - .L_260)
.L_260:
        /*00b8*/ 	.word	0x00000008
.L_261:


//--------------------- .nv.callgraph             --------------------------
	.section	.nv.callgraph,"",@"SHT_CUDA_CALLGRAPH"
	.align	4
	.sectionentsize	8
	.align		4
        /*0000*/ 	.word	0x00000000
	.align		4
        /*0004*/ 	.word	0xffffffff
	.align		4
        /*0008*/ 	.word	0x00000000
	.align		4
        /*000c*/ 	.word	0xfffffffe
	.align		4
        /*0010*/ 	.word	0x00000000
	.align		4
        /*0014*/ 	.word	0xfffffffd
	.align		4
        /*0018*/ 	.word	0x00000000
	.align		4
        /*001c*/ 	.word	0xfffffffc


//--------------------- .text.attention_inner_f16_cache_f32_kernel --------------------------
	.section	.text.attention_inner_f16_cache_f32_kernel,"ax",@progbits
	.align	128
        .global         attention_inner_f16_cache_f32_kernel
        .type           attention_inner_f16_cache_f32_kernel,@function
        .size           attention_inner_f16_cache_f32_kernel,(.L_x_104 - attention_inner_f16_cache_f32_kernel)
        .other          attention_inner_f16_cache_f32_kernel,@"STO_CUDA_ENTRY STV_DEFAULT"
attention_inner_f16_cache_f32_kernel:
.text.attention_inner_f16_cache_f32_kernel:
[----:B------:R-:W-:Y:S08]  /*0000*/  LDC R1, c[0x0][0x37c] ;  /* 0x0000df00ff017b82 */ /* 0x000ff00000000800 */
[----:B------:R-:W0:Y:S08]  /*0010*/  S2UR UR4, SR_CTAID.X ;  /* 0x00000000000479c3 */ /* 0x000e300000002500 */
[----:B------:R-:W0:Y:S02]  /*0020*/  LDC R6, c[0x0][0x3b0] ;  /* 0x0000ec00ff067b82 */ /* 0x000e240000000800 */
[----:B0-----:R-:W-:-:S13]  /*0030*/  ISETP.LE.AND P0, PT, R6, UR4, PT ;  /* 0x0000000406007c0c */ /* 0x001fda000bf03270 */
[----:B------:R-:W-:Y:S05]  /*0040*/  @P0 EXIT ;  /* 0x000000000000094d */ /* 0x000fea0003800000 */
[----:B------:R-:W-:Y:S01]  /*0050*/  IABS R9, R6 ;  /* 0x0000000600097213 */ /* 0x000fe20000000000 */
[----:B------:R-:W0:Y:S01]  /*0060*/  S2R R7, SR_TID.X ;  /* 0x0000000000077919 */ /* 0x000e220000002100 */
[----:B------:R-:W1:Y:S01]  /*0070*/  LDC R11, c[0x0][0x3b4] ;  /* 0x0000ed00ff0b7b82 */ /* 0x000e620000000800 */
[----:B------:R-:W2:Y:S01]  /*0080*/  LDCU UR6, c[0x0][0x3ac] ;  /* 0x00007580ff0677ac */ /* 0x000ea20008000800 */
[----:B------:R-:W3:Y:S01]  /*0090*/  I2F.RP R0, R9 ;  /* 0x0000000900007306 */ /* 0x000ee20000209400 */
[----:B------:R-:W-:Y:S01]  /*00a0*/  BSSY.RECONVERGENT B0, `(.L_x_0) ;  /* 0x0000027000007945 */ /* 0x000fe20003800200 */
[----:B------:R-:W4:Y:S01]  /*00b0*/  LDCU UR5, c[0x0][0x3a4] ;  /* 0x00007480ff0577ac */ /* 0x000f220008000800 */
[----:B------:R-:W0:Y:S05]  /*00c0*/  LDCU.64 UR8, c[0x0][0x358] ;  /* 0x00006b00ff0877ac */ /* 0x000e2a0008000a00 */
[----:B---3--:R-:W3:Y:S01]  /*00d0*/  MUFU.RCP R0, R0 ;  /* 0x0000000000007308 */ /* 0x008ee20000001000 */
[----:B-1----:R-:W-:-:S05]  /*00e0*/  IMAD R11, R11, UR4, RZ ;  /* 0x000000040b0b7c24 */ /* 0x002fca000f8e02ff */
[----:B------:R-:W-:Y:S02]  /*00f0*/  LOP3.LUT R13, R11, R6, RZ, 0x3c, !PT ;  /* 0x000000060b0d7212 */ /* 0x000fe400078e3cff */
[----:B0-----:R-:W-:Y:S01]  /*0100*/  ISETP.NE.AND P2, PT, R7, RZ, PT ;  /* 0x000000ff0700720c */ /* 0x001fe20003f45270 */
[----:B---3--:R-:W-:Y:S01]  /*0110*/  VIADD R2, R0, 0xffffffe ;  /* 0x0ffffffe00027836 */ /* 0x008fe20000000000 */
[----:B------:R-:W-:-:S03]  /*0120*/  IABS R0, R11 ;  /* 0x0000000b00007213 */ /* 0x000fc60000000000 */
[----:B------:R0:W1:Y:S08]  /*0130*/  F2I.FTZ.U32.TRUNC.NTZ R3, R2 ;  /* 0x0000000200037305 */ /* 0x000070000021f000 */
[----:B------:R-:W3:Y:S01]  /*0140*/  @!P2 S2R R8, SR_CgaCtaId ;  /* 0x000000000008a919 */ /* 0x000ee20000008800 */
[----:B0-----:R-:W-:Y:S02]  /*0150*/  IMAD.MOV.U32 R2, RZ, RZ, RZ ;  /* 0x000000ffff027224 */ /* 0x001fe400078e00ff */
[----:B-1----:R-:W-:-:S04]  /*0160*/  IMAD.MOV R4, RZ, RZ, -R3 ;  /* 0x000000ffff047224 */ /* 0x002fc800078e0a03 */
[----:B------:R-:W-:-:S04]  /*0170*/  IMAD R5, R4, R9, RZ ;  /* 0x0000000904057224 */ /* 0x000fc800078e02ff */
[----:B------:R-:W-:Y:S02]  /*0180*/  IMAD.HI.U32 R3, R3, R5, R2 ;  /* 0x0000000503037227 */ /* 0x000fe400078e0002 */
[----:B------:R-:W0:Y:S04]  /*0190*/  LDC.64 R4, c[0x0][0x398] ;  /* 0x0000e600ff047b82 */ /* 0x000e280000000a00 */
[----:B------:R-:W-:Y:S01]  /*01a0*/  IMAD.HI.U32 R12, R3, R0, RZ ;  /* 0x00000000030c7227 */ /* 0x000fe200078e00ff */
[----:B------:R-:W-:-:S03]  /*01b0*/  @!P2 MOV R3, 0x400 ;  /* 0x000004000003a802 */ /* 0x000fc60000000f00 */
[----:B------:R-:W-:-:S04]  /*01c0*/  IMAD.MOV R2, RZ, RZ, -R12 ;  /* 0x000000ffff027224 */ /* 0x000fc800078e0a0c */
[C---:B------:R-:W-:Y:S01]  /*01d0*/  IMAD R2, R9.reuse, R2, R0 ;  /* 0x0000000209027224 */ /* 0x040fe200078e0200 */
[----:B--2---:R-:W-:Y:S02]  /*01e0*/  MOV R0, UR6 ;  /* 0x0000000600007c02 */ /* 0x004fe40008000f00 */
[----:B---3--:R-:W-:Y:S01]  /*01f0*/  @!P2 LEA R16, R8, R3, 0x18 ;  /* 0x000000030810a211 */ /* 0x008fe200078ec0ff */
[----:B----4-:R-:W-:Y:S01]  /*0200*/  IMAD.U32 R3, RZ, RZ, UR5 ;  /* 0x00000005ff037e24 */ /* 0x010fe2000f8e00ff */
[----:B------:R-:W-:Y:S01]  /*0210*/  ISETP.GT.U32.AND P3, PT, R9, R2, PT ;  /* 0x000000020900720c */ /* 0x000fe20003f64070 */
[----:B------:R-:W-:Y:S01]  /*0220*/  @!P2 IMAD.MOV.U32 R8, RZ, RZ, -0x800000 ;  /* 0xff800000ff08a424 */ /* 0x000fe200078e00ff */
[----:B------:R-:W-:-:S11]  /*0230*/  ISETP.GE.AND P0, PT, R7, R0, PT ;  /* 0x000000000700720c */ /* 0x000fd60003f06270 */
[----:B------:R-:W-:-:S05]  /*0240*/  @!P3 IMAD.IADD R2, R2, 0x1, -R9 ;  /* 0x000000010202b824 */ /* 0x000fca00078e0a09 */
[----:B------:R-:W-:Y:S01]  /*0250*/  ISETP.GE.U32.AND P1, PT, R2, R9, PT ;  /* 0x000000090200720c */ /* 0x000fe20003f26070 */
[----:B------:R-:W-:Y:S02]  /*0260*/  IMAD R2, R0, UR4, RZ ;  /* 0x0000000400027c24 */ /* 0x000fe4000f8e02ff */
[----:B------:R-:W-:Y:S02]  /*0270*/  IMAD.MOV.U32 R9, RZ, RZ, RZ ;  /* 0x000000ffff097224 */ /* 0x000fe400078e00ff */
[----:B0-----:R-:W-:Y:S01]  /*0280*/  IMAD.WIDE R4, R2, 0x4, R4 ;  /* 0x0000000402047825 */ /* 0x001fe200078e0204 */
[----:B------:R-:W-:Y:S07]  /*0290*/  @P0 BRA `(.L_x_1) ;  /* 0x00000000001c0947 */ /* 0x000fee0003800000 */
[----:B------:R-:W0:Y:S01]  /*02a0*/  LDC R14, c[0x0][0x360] ;  /* 0x0000d800ff0e7b82 */ /* 0x000e220000000800 */
[----:B------:R-:W-:-:S07]  /*02b0*/  MOV R15, R7 ;  /* 0x00000007000f7202 */ /* 0x000fce0000000f00 */
.L_x_2:
[----:B------:R-:W-:-:S04]  /*02c0*/  IMAD.WIDE R10, R15, 0x4, R4 ;  /* 0x000000040f0a7825 */ /* 0x000fc800078e0204 */
[----:B0-----:R-:W-:Y:S01]  /*02d0*/  IMAD.IADD R15, R14, 0x1, R15 ;  /* 0x000000010e0f7824 */ /* 0x001fe200078e020f */
[----:B------:R1:W-:Y:S04]  /*02e0*/  STG.E desc[UR8][R10.64], RZ ;  /* 0x000000ff0a007986 */ /* 0x0003e8000c101908 */
[----:B------:R-:W-:-:S13]  /*02f0*/  ISETP.GE.AND P0, PT, R15, R0, PT ;  /* 0x000000000f00720c */ /* 0x000fda0003f06270 */
[----:B-1----:R-:W-:Y:S05]  /*0300*/  @!P0 BRA `(.L_x_2) ;  /* 0xfffffffc00ec8947 */ /* 0x002fea000383ffff */
.L_x_1:
[----:B------:R-:W-:Y:S05]  /*0310*/  BSYNC.RECONVERGENT B0 ;  /* 0x0000000000007941 */ /* 0x000fea0003800200 */
.L_x_0:
[----:B------:R-:W-:Y:S01]  /*0320*/  BAR.SYNC.DEFER_BLOCKING 0x0 ;  /* 0x0000000000007b1d */ /* 0x000fe20000010000 */
[----:B------:R-:W-:Y:S01]  /*0330*/  ISETP.GE.AND P0, PT, R13, RZ, PT ;  /* 0x000000ff0d00720c */ /* 0x000fe20003f06270 */
[----:B------:R-:W-:-:S04]  /*0340*/  @!P3 VIADD R12, R12, 0x1 ;  /* 0x000000010c0cb836 */ /* 0x000fc80000000000 */
[----:B------:R-:W0:Y:S01]  /*0350*/  LDCU.64 UR4, c[0x0][0x3a0] ;  /* 0x00007400ff0477ac */ /* 0x000e220008000a00 */
[----:B------:R-:W-:-:S07]  /*0360*/  @P1 VIADD R12, R12, 0x1 ;  /* 0x000000010c0c1836 */ /* 0x000fce0000000000 */
[----:B------:R-:W-:Y:S01]  /*0370*/  @!P0 IMAD.MOV R12, RZ, RZ, -R12 ;  /* 0x000000ffff0c8224 */ /* 0x000fe200078e0a0c */
[----:B------:R1:W-:Y:S01]  /*0380*/  @!P2 STS.64 [R16+0x400], R8 ;  /* 0x000400081000a388 */ /* 0x0003e20000000a00 */
[----:B------:R-:W-:Y:S01]  /*0390*/  BAR.SYNC.DEFER_BLOCKING 0x0 ;  /* 0x0000000000007b1d */ /* 0x000fe20000010000 */
[----:B------:R-:W-:Y:S01]  /*03a0*/  ISETP.NE.AND P2, PT, R6, RZ, PT ;  /* 0x000000ff0600720c */ /* 0x000fe20003f45270 */
[----:B0-----:R-:W-:-:S12]  /*03b0*/  UISETP.GT.AND UP0, UPT, UR5, UR4, UPT ;  /* 0x000000040500728c */ /* 0x001fd8000bf04270 */
[----:B------:R-:W-:Y:S01]  /*03c0*/  @!P2 LOP3.LUT R12, RZ, R6, RZ, 0x33, !PT ;  /* 0x00000006ff0ca212 */ /* 0x000fe200078e33ff */
[----:B-1----:R-:W-:Y:S06]  /*03d0*/  BRA.U UP0, `(.L_x_3) ;  /* 0x0000000900107547 */ /* 0x002fec000b800000 */
[----:B------:R-:W0:Y:S01]  /*03e0*/  S2UR UR5, SR_CgaCtaId ;  /* 0x00000000000579c3 */ /* 0x000e220000008800 */
[----:B------:R-:W1:Y:S01]  /*03f0*/  LDCU UR7, c[0x0][0x3b8] ;  /* 0x00007700ff0777ac */ /* 0x000e620008000800 */
[----:B------:R-:W-:Y:S01]  /*0400*/  IMAD R6, R12, R0, RZ ;  /* 0x000000000c067224 */ /* 0x000fe200078e02ff */
[----:B------:R-:W2:Y:S01]  /*0410*/  LDCU UR6, c[0x0][0x360] ;  /* 0x00006c00ff0677ac */ /* 0x000ea20008000800 */
[----:B-1----:R-:W-:-:S03]  /*0420*/  UISETP.GT.AND UP0, UPT, UR7, UR4, UPT ;  /* 0x000000040700728c */ /* 0x002fc6000bf04270 */
[----:B------:R-:W-:Y:S01]  /*0430*/  UMOV UR4, 0x400 ;  /* 0x0000040000047882 */ /* 0x000fe20000000000 */
[----:B------:R-:W-:Y:S02]  /*0440*/  UISETP.GT.AND UP0, UPT, UR7, URZ, !UP0 ;  /* 0x000000ff0700728c */ /* 0x000fe4000c704270 */
[----:B0-----:R-:W-:-:S06]  /*0450*/  ULEA UR4, UR5, UR4, 0x18 ;  /* 0x0000000405047291 */ /* 0x001fcc000f8ec0ff */
[----:B--2---:R-:W-:-:S07]  /*0460*/  LEA R8, R7, UR4, 0x2 ;  /* 0x0000000407087c11 */ /* 0x004fce000f8e10ff */
.L_x_15:
[----:B------:R-:W-:Y:S01]  /*0470*/  MOV R9, R3 ;  /* 0x0000000300097202 */ /* 0x000fe20000000f00 */
[----:B01----:R-:W-:Y:S06]  /*0480*/  BRA.U !UP0, `(.L_x_4) ;  /* 0x00000001085c7547 */ /* 0x003fec000b800000 */
[----:B------:R-:W0:Y:S01]  /*0490*/  LDC R14, c[0x0][0x3b8] ;  /* 0x0000ee00ff0e7b82 */ /* 0x000e220000000800 */
[----:B------:R-:W-:Y:S02]  /*04a0*/  ISETP.GE.AND P2, PT, R3, RZ, PT ;  /* 0x000000ff0300720c */ /* 0x000fe40003f46270 */
[----:B0-----:R-:W-:-:S04]  /*04b0*/  IABS R9, R14 ;  /* 0x0000000e00097213 */ /* 0x001fc80000000000 */
[----:B------:R-:W0:Y:S08]  /*04c0*/  I2F.RP R0, R9 ;  /* 0x0000000900007306 */ /* 0x000e300000209400 */
[----:B0-----:R-:W0:Y:S02]  /*04d0*/  MUFU.RCP R0, R0 ;  /* 0x0000000000007308 */ /* 0x001e240000001000 */
[----:B0-----:R-:W-:-:S06]  /*04e0*/  VIADD R10, R0, 0xffffffe ;  /* 0x0ffffffe000a7836 */ /* 0x001fcc0000000000 */
[----:B------:R0:W1:Y:S02]  /*04f0*/  F2I.FTZ.U32.TRUNC.NTZ R11, R10 ;  /* 0x0000000a000b7305 */ /* 0x000064000021f000 */
[----:B0-----:R-:W-:Y:S02]  /*0500*/  IMAD.MOV.U32 R10, RZ, RZ, RZ ;  /* 0x000000ffff0a7224 */ /* 0x001fe400078e00ff */
[----:B-1----:R-:W-:-:S04]  /*0510*/  IMAD.MOV R12, RZ, RZ, -R11 ;  /* 0x000000ffff0c7224 */ /* 0x002fc800078e0a0b */
[----:B------:R-:W-:Y:S01]  /*0520*/  IMAD R13, R12, R9, RZ ;  /* 0x000000090c0d7224 */ /* 0x000fe200078e02ff */
[----:B------:R-:W-:-:S03]  /*0530*/  IABS R12, R3 ;  /* 0x00000003000c7213 */ /* 0x000fc60000000000 */
[----:B------:R-:W-:-:S06]  /*0540*/  IMAD.HI.U32 R11, R11, R13, R10 ;  /* 0x0000000d0b0b7227 */ /* 0x000fcc00078e000a */
[----:B------:R-:W-:-:S04]  /*0550*/  IMAD.HI.U32 R11, R11, R12, RZ ;  /* 0x0000000c0b0b7227 */ /* 0x000fc800078e00ff */
[----:B------:R-:W-:-:S04]  /*0560*/  IMAD.MOV R11, RZ, RZ, -R11 ;  /* 0x000000ffff0b7224 */ /* 0x000fc800078e0a0b */
[----:B------:R-:W-:-:S05]  /*0570*/  IMAD R0, R9, R11, R12 ;  /* 0x0000000b09007224 */ /* 0x000fca00078e020c */
[----:B------:R-:W-:-:S13]  /*0580*/  ISETP.GT.U32.AND P0, PT, R9, R0, PT ;  /* 0x000000000900720c */ /* 0x000fda0003f04070 */
[----:B------:R-:W-:Y:S02]  /*0590*/  @!P0 IADD3 R0, PT, PT, R0, -R9, RZ ;  /* 0x8000000900008210 */ /* 0x000fe40007ffe0ff */
[----:B------:R-:W-:Y:S02]  /*05a0*/  ISETP.NE.AND P0, PT, R14, RZ, PT ;  /* 0x000000ff0e00720c */ /* 0x000fe40003f05270 */
[----:B------:R-:W-:-:S13]  /*05b0*/  ISETP.GT.U32.AND P1, PT, R9, R0, PT ;  /* 0x000000000900720c */ /* 0x000fda0003f24070 */
[----:B------:R-:W-:-:S04]  /*05c0*/  @!P1 IMAD.IADD R0, R0, 0x1, -R9 ;  /* 0x0000000100009824 */ /* 0x000fc800078e0a09 */
[----:B------:R-:W-:Y:S01]  /*05d0*/  @!P2 IMAD.MOV R0, RZ, RZ, -R0 ;  /* 0x000000ffff00a224 */ /* 0x000fe200078e0a00 */
[----:B------:R-:W-:-:S05]  /*05e0*/  @!P0 LOP3.LUT R0, RZ, R14, RZ, 0x33, !PT ;  /* 0x0000000eff008212 */ /* 0x000fca00078e33ff */
[----:B------:R-:W-:-:S07]  /*05f0*/  IMAD.MOV.U32 R9, RZ, RZ, R0 ;  /* 0x000000ffff097224 */ /* 0x000fce00078e0000 */
.L_x_4:
[----:B------:R-:W0:Y:S01]  /*0600*/  LDCU.64 UR4, c[0x0][0x3a8] ;  /* 0x00007500ff0477ac */ /* 0x000e220008000a00 */
[----:B------:R-:W1:Y:S01]  /*0610*/  LDC R0, c[0x0][0x3ac] ;  /* 0x0000eb00ff007b82 */ /* 0x000e620000000800 */
[----:B------:R-:W-:Y:S01]  /*0620*/  BSSY.RECONVERGENT B0, `(.L_x_5) ;  /* 0x0000018000007945 */ /* 0x000fe20003800200 */
[C---:B------:R-:W-:Y:S01]  /*0630*/  ISETP.NE.AND P0, PT, R7.reuse, RZ, PT ;  /* 0x000000ff0700720c */ /* 0x040fe20003f05270 */
[----:B------:R-:W2:Y:S01]  /*0640*/  LDCU.64 UR10, c[0x0][0x380] ;  /* 0x00007000ff0a77ac */ /* 0x000ea20008000a00 */
[----:B------:R-:W-:Y:S01]  /*0650*/  IMAD.MOV.U32 R17, RZ, RZ, RZ ;  /* 0x000000ffff117224 */ /* 0x000fe200078e00ff */
[----:B0-----:R-:W-:Y:S01]  /*0660*/  ISETP.GE.AND P1, PT, R7, UR5, PT ;  /* 0x0000000507007c0c */ /* 0x001fe2000bf26270 */
[----:B------:R-:W-:-:S12]  /*0670*/  IMAD R9, R9, UR4, R6 ;  /* 0x0000000409097c24 */ /* 0x000fd8000f8e0206 */
[----:B--2---:R-:W-:Y:S05]  /*0680*/  @P1 BRA `(.L_x_6) ;  /* 0x0000000000441947 */ /* 0x004fea0003800000 */
[----:B------:R-:W0:Y:S01]  /*0690*/  LDC.64 R10, c[0x0][0x388] ;  /* 0x0000e200ff0a7b82 */ /* 0x000e220000000a00 */
[----:B------:R-:W-:Y:S02]  /*06a0*/  HFMA2 R17, -RZ, RZ, 0, 0 ;  /* 0x00000000ff117431 */ /* 0x000fe400000001ff */
[----:B------:R-:W-:-:S07]  /*06b0*/  IMAD.MOV.U32 R16, RZ, RZ, R7 ;  /* 0x000000ffff107224 */ /* 0x000fce00078e0007 */
.L_x_7:
[--C-:B------:R-:W-:Y:S01]  /*06c0*/  IMAD.IADD R15, R9, 0x1, R16.reuse ;  /* 0x00000001090f7824 */ /* 0x100fe200078e0210 */
[----:B------:R-:W-:Y:S02]  /*06d0*/  SHF.R.S32.HI R13, RZ, 0x1f, R16 ;  /* 0x0000001fff0d7819 */ /* 0x000fe40000011410 */
[----:B------:R-:W-:Y:S01]  /*06e0*/  IADD3 R18, P1, PT, R2, R16, RZ ;  /* 0x0000001002127210 */ /* 0x000fe20007f3e0ff */
[----:B0-----:R-:W-:-:S03]  /*06f0*/  IMAD.WIDE R14, R15, 0x2, R10 ;  /* 0x000000020f0e7825 */ /* 0x001fc600078e020a */
[----:B------:R-:W-:Y:S02]  /*0700*/  LEA.HI.X.SX32 R13, R2, R13, 0x1, P1 ;  /* 0x0000000d020d7211 */ /* 0x000fe400008f0eff */
[C---:B------:R-:W-:Y:S01]  /*0710*/  LEA R12, P1, R18.reuse, UR10, 0x2 ;  /* 0x0000000a120c7c11 */ /* 0x040fe2000f8210ff */
[----:B------:R-:W2:Y:S03]  /*0720*/  LDG.E.U16.CONSTANT R14, desc[UR8][R14.64] ;  /* 0x000000080e0e7981 */ /* 0x000ea6000c1e9500 */
[----:B------:R-:W-:-:S05]  /*0730*/  LEA.HI.X R13, R18, UR11, R13, 0x2, P1 ;  /* 0x0000000b120d7c11 */ /* 0x000fca00088f140d */
[----:B------:R-:W3:Y:S01]  /*0740*/  LDG.E.CONSTANT R12, desc[UR8][R12.64] ;  /* 0x000000080c0c7981 */ /* 0x000ee2000c1e9900 */
[----:B------:R-:W-:-:S05]  /*0750*/  VIADD R16, R16, UR6 ;  /* 0x0000000610107c36 */ /* 0x000fca0008000000 */
[----:B------:R-:W-:Y:S01]  /*0760*/  ISETP.GE.AND P1, PT, R16, UR5, PT ;  /* 0x0000000510007c0c */ /* 0x000fe2000bf26270 */
[----:B--2---:R-:W-:-:S05]  /*0770*/  HADD2.F32 R18, -RZ, R14.H0_H0 ;  /* 0x2000000eff127230 */ /* 0x004fca0000004100 */
[----:B---3--:R-:W-:-:S07]  /*0780*/  FFMA R17, R18, R12, R17 ;  /* 0x0000000c12117223 */ /* 0x008fce0000000011 */
[----:B------:R-:W-:Y:S05]  /*0790*/  @!P1 BRA `(.L_x_7) ;  /* 0xfffffffc00c89947 */ /* 0x000fea000383ffff */
.L_x_6:
[----:B------:R-:W-:Y:S05]  /*07a0*/  BSYNC.RECONVERGENT B0 ;  /* 0x0000000000007941 */ /* 0x000fea0003800200 */
.L_x_5:
[----:B------:R0:W-:Y:S01]  /*07b0*/  STS [R8], R17 ;  /* 0x0000001108007388 */ /* 0x0001e20000000800 */
[----:B------:R-:W-:Y:S01]  /*07c0*/  UISETP.GE.U32.AND UP1, UPT, UR6, 0x2, UPT ;  /* 0x000000020600788c */ /* 0x000fe2000bf26070 */
[----:B------:R-:W-:Y:S08]  /*07d0*/  BAR.SYNC.DEFER_BLOCKING 0x0 ;  /* 0x0000000000007b1d */ /* 0x000ff00000010000 */
[----:B0-----:R-:W-:Y:S05]  /*07e0*/  BRA.U !UP1, `(.L_x_8) ;  /* 0x0000000109307547 */ /* 0x001fea000b800000 */
[----:B------:R-:W-:-:S07]  /*07f0*/  IMAD.U32 R10, RZ, RZ, UR6 ;  /* 0x00000006ff0a7e24 */ /* 0x000fce000f8e00ff */
.L_x_9:
[----:B------:R-:W-:-:S04]  /*0800*/  SHF.R.U32.HI R14, RZ, 0x1, R10 ;  /* 0x00000001ff0e7819 */ /* 0x000fc8000001160a */
[----:B------:R-:W-:-:S13]  /*0810*/  ISETP.GE.U32.AND P1, PT, R7, R14, PT ;  /* 0x0000000e0700720c */ /* 0x000fda0003f26070 */
[----:B------:R-:W-:Y:S01]  /*0820*/  @!P1 LEA R11, R14, R8, 0x2 ;  /* 0x000000080e0b9211 */ /* 0x000fe200078e10ff */
[----:B------:R-:W-:Y:S05]  /*0830*/  @!P1 LDS R12, [R8] ;  /* 0x00000000080c9984 */ /* 0x000fea0000000800 */
[----:B------:R-:W0:Y:S02]  /*0840*/  @!P1 LDS R11, [R11] ;  /* 0x000000000b0b9984 */ /* 0x000e240000000800 */
[----:B0-----:R-:W-:-:S05]  /*0850*/  @!P1 FADD R13, R11, R12 ;  /* 0x0000000c0b0d9221 */ /* 0x001fca0000000000 */
[----:B------:R0:W-:Y:S01]  /*0860*/  @!P1 STS [R8], R13 ;  /* 0x0000000d08009388 */ /* 0x0001e20000000800 */
[----:B------:R-:W-:Y:S01]  /*0870*/  BAR.SYNC.DEFER_BLOCKING 0x0 ;  /* 0x0000000000007b1d */ /* 0x000fe20000010000 */
[----:B------:R-:W-:Y:S01]  /*0880*/  ISETP.GT.U32.AND P1, PT, R10, 0x3, PT ;  /* 0x000000030a00780c */ /* 0x000fe20003f24070 */
[----:B------:R-:W-:-:S12]  /*0890*/  IMAD.MOV.U32 R10, RZ, RZ, R14 ;  /* 0x000000ffff0a7224 */ /* 0x000fd800078e000e */
[----:B0-----:R-:W-:Y:S05]  /*08a0*/  @P1 BRA `(.L_x_9) ;  /* 0xfffffffc00d41947 */ /* 0x001fea000383ffff */
.L_x_8:
[----:B------:R-:W-:Y:S04]  /*08b0*/  BSSY.RECONVERGENT B0, `(.L_x_10) ;  /* 0x000001a000007945 */ /* 0x000fe80003800200 */
[----:B------:R-:W-:Y:S05]  /*08c0*/  @P0 BRA `(.L_x_11) ;  /* 0x0000000000600947 */ /* 0x000fea0003800000 */
[----:B------:R-:W0:Y:S01]  /*08d0*/  S2UR UR5, SR_CgaCtaId ;  /* 0x00000000000579c3 */ /* 0x000e220000008800 */
[----:B------:R-:W-:Y:S02]  /*08e0*/  UMOV UR4, 0x400 ;  /* 0x0000040000047882 */ /* 0x000fe40000000000 */
[----:B0-----:R-:W-:Y:S01]  /*08f0*/  ULEA UR4, UR5, UR4, 0x18 ;  /* 0x0000000405047291 */ /* 0x001fe2000f8ec0ff */
[----:B------:R-:W0:Y:S08]  /*0900*/  LDCU UR5, c[0x0][0x3bc] ;  /* 0x00007780ff0577ac */ /* 0x000e300008000800 */
[----:B------:R-:W0:Y:S04]  /*0910*/  LDS R10, [UR4] ;  /* 0x00000004ff0a7984 */ /* 0x000e280008000800 */
[----:B------:R-:W2:Y:S01]  /*0920*/  LDS R12, [UR4+0x400] ;  /* 0x00040004ff0c7984 */ /* 0x000ea20008000800 */
[----:B0-----:R-:W-:-:S05]  /*0930*/  FMUL R11, R10, UR5 ;  /* 0x000000050a0b7c20 */ /* 0x001fca0008400000 */
[----:B--2---:R-:W-:-:S05]  /*0940*/  FMNMX R10, R11, R12, !PT ;  /* 0x0000000c0b0a7209 */ /* 0x004fca0007800000 */
[--C-:B------:R-:W-:Y:S01]  /*0950*/  FADD R12, R12, -R10.reuse ;  /* 0x8000000a0c0c7221 */ /* 0x100fe20000000000 */
[----:B------:R-:W-:-:S03]  /*0960*/  FADD R11, R11, -R10 ;  /* 0x8000000a0b0b7221 */ /* 0x000fc60000000000 */
[----:B------:R-:W-:Y:S01]  /*0970*/  FMUL R12, R12, 1.4426950216293334961 ;  /* 0x3fb8aa3b0c0c7820 */ /* 0x000fe20000400000 */
[----:B------:R-:W-:Y:S02]  /*0980*/  FMUL R13, R11, 1.4426950216293334961 ;  /* 0x3fb8aa3b0b0d7820 */ /* 0x000fe40000400000 */
[----:B------:R-:W0:Y:S02]  /*0990*/  LDS R11, [UR4+0x404] ;  /* 0x00040404ff0b7984 */ /* 0x000e240008000800 */
[----:B------:R-:W-:Y:S02]  /*09a0*/  FSETP.GEU.AND P0, PT, R12, -126, PT ;  /* 0xc2fc00000c00780b */ /* 0x000fe40003f0e000 */
[----:B------:R-:W-:-:S11]  /*09b0*/  FSETP.GEU.AND P1, PT, R13, -126, PT ;  /* 0xc2fc00000d00780b */ /* 0x000fd60003f2e000 */
[----:B------:R-:W-:Y:S02]  /*09c0*/  @!P0 FMUL R12, R12, 0.5 ;  /* 0x3f0000000c0c8820 */ /* 0x000fe40000400000 */
[----:B------:R-:W-:Y:S02]  /*09d0*/  @!P1 FMUL R13, R13, 0.5 ;  /* 0x3f0000000d0d9820 */ /* 0x000fe40000400000 */
[----:B------:R-:W2:Y:S08]  /*09e0*/  MUFU.EX2 R14, R12 ;  /* 0x0000000c000e7308 */ /* 0x000eb00000000800 */
[----:B------:R-:W3:Y:S01]  /*09f0*/  MUFU.EX2 R15, R13 ;  /* 0x0000000d000f7308 */ /* 0x000ee20000000800 */
[----:B--2---:R-:W-:Y:S01]  /*0a00*/  @!P0 FMUL R14, R14, R14 ;  /* 0x0000000e0e0e8220 */ /* 0x004fe20000400000 */
[----:B---3--:R-:W-:-:S04]  /*0a10*/  @!P1 FMUL R15, R15, R15 ;  /* 0x0000000f0f0f9220 */ /* 0x008fc80000400000 */
[----:B0-----:R-:W-:Y:S01]  /*0a20*/  FFMA R11, R14, R11, R15 ;  /* 0x0000000b0e0b7223 */ /* 0x001fe2000000000f */
[----:B------:R0:W-:Y:S04]  /*0a30*/  STS.64 [UR4+0x408], R14 ;  /* 0x0004080eff007988 */ /* 0x0001e80008000a04 */
[----:B------:R0:W-:Y:S02]  /*0a40*/  STS.64 [UR4+0x400], R10 ;  /* 0x0004000aff007988 */ /* 0x0001e40008000a04 */
.L_x_11:
[----:B------:R-:W-:Y:S05]  /*0a50*/  BSYNC.RECONVERGENT B0 ;  /* 0x0000000000007941 */ /* 0x000fea0003800200 */
.L_x_10:
[----:B------:R-:W-:Y:S01]  /*0a60*/  BAR.SYNC.DEFER_BLOCKING 0x0 ;  /* 0x0000000000007b1d */ /* 0x000fe20000010000 */
[----:B-1----:R-:W-:-:S05]  /*0a70*/  ISETP.GE.AND P0, PT, R7, R0, PT ;  /* 0x000000000700720c */ /* 0x002fca0003f06270 */
[----:B------:R-:W-:Y:S08]  /*0a80*/  BSSY.RECONVERGENT B0, `(.L_x_12) ;  /* 0x0000014000007945 */ /* 0x000ff00003800200 */
[----:B------:R-:W-:Y:S05]  /*0a90*/  @P0 BRA `(.L_x_13) ;  /* 0x0000000000480947 */ /* 0x000fea0003800000 */
[----:B------:R-:W1:Y:S01]  /*0aa0*/  S2UR UR5, SR_CgaCtaId ;  /* 0x00000000000579c3 */ /* 0x000e620000008800 */
[----:B------:R-:W-:Y:S01]  /*0ab0*/  UMOV UR4, 0x400 ;  /* 0x0000040000047882 */ /* 0x000fe20000000000 */
[----:B------:R-:W-:-:S06]  /*0ac0*/  IMAD.MOV.U32 R19, RZ, RZ, R7 ;  /* 0x000000ffff137224 */ /* 0x000fcc00078e0007 */
[----:B------:R-:W2:Y:S01]  /*0ad0*/  LDC.64 R12, c[0x0][0x390] ;  /* 0x0000e400ff0c7b82 */ /* 0x000ea20000000a00 */
[----:B-1----:R-:W-:-:S09]  /*0ae0*/  ULEA UR4, UR5, UR4, 0x18 ;  /* 0x0000000405047291 */ /* 0x002fd2000f8ec0ff */
[----:B0-----:R-:W0:Y:S03]  /*0af0*/  LDS.64 R10, [UR4+0x408] ;  /* 0x00040804ff0a7984 */ /* 0x001e260008000a00 */
.L_x_14:
[----:B------:R-:W-:-:S04]  /*0b00*/  IMAD.IADD R17, R9, 0x1, R19 ;  /* 0x0000000109117824 */ /* 0x000fc800078e0213 */
[----:B--2---:R-:W-:-:S06]  /*0b10*/  IMAD.WIDE R16, R17, 0x2, R12 ;  /* 0x0000000211107825 */ /* 0x004fcc00078e020c */
[----:B------:R-:W2:Y:S01]  /*0b20*/  LDG.E.U16.CONSTANT R16, desc[UR8][R16.64] ;  /* 0x0000000810107981 */ /* 0x000ea2000c1e9500 */
[----:B-1----:R-:W-:-:S05]  /*0b30*/  IMAD.WIDE R14, R19, 0x4, R4 ;  /* 0x00000004130e7825 */ /* 0x002fca00078e0204 */
[----:B------:R-:W3:Y:S01]  /*0b40*/  LDG.E R21, desc[UR8][R14.64] ;  /* 0x000000080e157981 */ /* 0x000ee2000c1e1900 */
[----:B------:R-:W-:-:S04]  /*0b50*/  IADD3 R19, PT, PT, R19, UR6, RZ ;  /* 0x0000000613137c10 */ /* 0x000fc8000fffe0ff */
[----:B------:R-:W-:Y:S01]  /*0b60*/  ISETP.GE.AND P0, PT, R19, R0, PT ;  /* 0x000000001300720c */ /* 0x000fe20003f06270 */
[----:B--2---:R-:W-:-:S05]  /*0b70*/  HADD2.F32 R18, -RZ, R16.H0_H0 ;  /* 0x20000010ff127230 */ /* 0x004fca0000004100 */
[----:B0-----:R-:W-:-:S04]  /*0b80*/  FMUL R23, R18, R11 ;  /* 0x0000000b12177220 */ /* 0x001fc80000400000 */
[----:B---3--:R-:W-:-:S05]  /*0b90*/  FFMA R21, R10, R21, R23 ;  /* 0x000000150a157223 */ /* 0x008fca0000000017 */
[----:B------:R1:W-:Y:S01]  /*0ba0*/  STG.E desc[UR8][R14.64], R21 ;  /* 0x000000150e007986 */ /* 0x0003e2000c101908 */
[----:B------:R-:W-:Y:S05]  /*0bb0*/  @!P0 BRA `(.L_x_14) ;  /* 0xfffffffc00d08947 */ /* 0x000fea000383ffff */
.L_x_13:
[----:B------:R-:W-:Y:S05]  /*0bc0*/  BSYNC.RECONVERGENT B0 ;  /* 0x0000000000007941 */ /* 0x000fea0003800200 */
.L_x_12:
[----:B------:R-:W2:Y:S01]  /*0bd0*/  LDCU UR4, c[0x0][0x3a0] ;  /* 0x00007400ff0477ac */ /* 0x000ea20008000800 */
[----:B------:R-:W-:Y:S01]  /*0be0*/  BAR.SYNC.DEFER_BLOCKING 0x0 ;  /* 0x0000000000007b1d */ /* 0x000fe20000010000 */
[C---:B--2---:R-:W-:Y:S01]  /*0bf0*/  ISETP.NE.AND P0, PT, R3.reuse, UR4, PT ;  /* 0x0000000403007c0c */ /* 0x044fe2000bf05270 */
[----:B------:R-:W-:-:S12]  /*0c00*/  VIADD R3, R3, 0x1 ;  /* 0x0000000103037836 */ /* 0x000fd80000000000 */
[----:B------:R-:W-:Y:S05]  /*0c10*/  @P0 BRA `(.L_x_15) ;  /* 0xfffffff800140947 */ /* 0x000fea000383ffff */
.L_x_3:
[----:B------:R-:W-:-:S13]  /*0c20*/  ISETP.GE.AND P0, PT, R7, R0, PT ;  /* 0x000000000700720c */ /* 0x000fda0003f06270 */
[----:B------:R-:W-:Y:S05]  /*0c30*/  @P0 EXIT ;  /* 0x000000000000094d */ /* 0x000fea0003800000 */
[----:B------:R-:W2:Y:S01]  /*0c40*/  S2UR UR5, SR_CgaCtaId ;  /* 0x00000000000579c3 */ /* 0x000ea20000008800 */
[----:B------:R-:W-:Y:S02]  /*0c50*/  UMOV UR4, 0x400 ;  /* 0x0000040000047882 */ /* 0x000fe40000000000 */
[----:B--2---:R-:W-:Y:S01]  /*0c60*/  ULEA UR4, UR5, UR4, 0x18 ;  /* 0x0000000405047291 */ /* 0x004fe2000f8ec0ff */
[----:B------:R-:W2:Y:S08]  /*0c70*/  LDCU UR5, c[0x0][0x3ac] ;  /* 0x00007580ff0577ac */ /* 0x000eb00008000800 */
[----:B------:R-:W3:Y:S02]  /*0c80*/  LDS R3, [UR4+0x404] ;  /* 0x00040404ff037984 */ /* 0x000ee40008000800 */
[----:B------:R-:W4:Y:S02]  /*0c90*/  LDCU UR4, c[0x0][0x360] ;  /* 0x00006c00ff0477ac */ /* 0x000f240008000800 */
[----:B--234-:R-:W-:-:S07]  /*0ca0*/  FADD R3, R3, 9.9999999600419720025e-13 ;  /* 0x2b8cbccc03037421 */ /* 0x01cfce0000000000 */
.L_x_18:
[----:B------:R-:W-:-:S05]  /*0cb0*/  IMAD.WIDE R8, R7, 0x4, R4 ;  /* 0x0000000407087825 */ /* 0x000fca00078e0204 */
[----:B------:R-:W2:Y:S01]  /*0cc0*/  LDG.E R0, desc[UR8][R8.64] ;  /* 0x0000000808007981 */ /* 0x000ea2000c1e1900 */
[----:B------:R-:W0:Y:S01]  /*0cd0*/  MUFU.RCP R2, R3 ;  /* 0x0000000300027308 */ /* 0x000e220000001000 */
[----:B------:R-:W-:Y:S01]  /*0ce0*/  BSSY.RECONVERGENT B0, `(.L_x_16) ;  /* 0x000000b000007945 */ /* 0x000fe20003800200 */
[----:B0-----:R-:W-:-:S04]  /*0cf0*/  FFMA R11, -R3, R2, 1 ;  /* 0x3f800000030b7423 */ /* 0x001fc80000000102 */
[----:B------:R-:W-:Y:S02]  /*0d00*/  FFMA R11, R2, R11, R2 ;  /* 0x0000000b020b7223 */ /* 0x000fe40000000002 */
[----:B--2---:R-:W0:Y:S02]  /*0d10*/  FCHK P0, R0, R3 ;  /* 0x0000000300007302 */ /* 0x004e240000000000 */
[----:B------:R-:W-:-:S04]  /*0d20*/  FFMA R2, R0, R11, RZ ;  /* 0x0000000b00027223 */ /* 0x000fc800000000ff */
[----:B------:R-:W-:-:S04]  /*0d30*/  FFMA R6, -R3, R2, R0 ;  /* 0x0000000203067223 */ /* 0x000fc80000000100 */
[----:B------:R-:W-:Y:S01]  /*0d40*/  FFMA R11, R11, R6, R2 ;  /* 0x000000060b0b7223 */ /* 0x000fe20000000002 */
[----:B0-----:R-:W-:Y:S06]  /*0d50*/  @!P0 BRA `(.L_x_17) ;  /* 0x00000000000c8947 */ /* 0x001fec0003800000 */
[----:B------:R-:W-:-:S07]  /*0d60*/  MOV R2, 0xd80 ;  /* 0x00000d8000027802 */ /* 0x000fce0000000f00 */
[----:B-1----:R-:W-:Y:S05]  /*0d70*/  CALL.REL.NOINC `($__internal_0_$__cuda_sm3x_div_rn_noftz_f32_slowpath) ;  /* 0x00000000001c7944 */ /* 0x002fea0003c00000 */
[----:B------:R-:W-:-:S07]  /*0d80*/  IMAD.MOV.U32 R11, RZ, RZ, R0 ;  /* 0x000000ffff0b7224 */ /* 0x000fce00078e0000 */
.L_x_17:
[----:B------:R-:W-:Y:S05]  /*0d90*/  BSYNC.RECONVERGENT B0 ;  /* 0x0000000000007941 */ /* 0x000fea0003800200 */
.L_x_16:
[----:B------:R2:W-:Y:S01]  /*0da0*/  STG.E desc[UR8][R8.64], R11 ;  /* 0x0000000b08007986 */ /* 0x0005e2000c101908 */
[----:B------:R-:W-:-:S05]  /*0db0*/  VIADD R7, R7, UR4 ;  /* 0x0000000407077c36 */ /* 0x000fca0008000000 */
[----:B------:R-:W-:-:S13]  /*0dc0*/  ISETP.GE.AND P0, PT, R7, UR5, PT ;  /* 0x0000000507007c0c */ /* 0x000fda000bf06270 */
[----:B--2---:R-:W-:Y:S05]  /*0dd0*/  @!P0 BRA `(.L_x_18) ;  /* 0xfffffffc00b48947 */ /* 0x004fea000383ffff */
[----:B------:R-:W-:Y:S05]  /*0de0*/  EXIT ;  /* 0x000000000000794d */ /* 0x000fea0003800000 */
        .weak           $__internal_0_$__cuda_sm3x_div_rn_noftz_f32_slowpath
        .type           $__internal_0_$__cuda_sm3x_div_rn_noftz_f32_slowpath,@function
        .size           $__internal_0_$__cuda_sm3x_div_rn_noftz_f32_slowpath,(.L_x_104 - $__internal_0_$__cuda_sm3x_div_rn_noftz_f32_slowpath)
$__internal_0_$__cuda_sm3x_div_rn_noftz_f32_slowpath:
[--C-:B------:R-:W-:Y:S01]  /*0df0*/  SHF.R.U32.HI R10, RZ, 0x17, R3.reuse ;  /* 0x00000017ff0a7819 */ /* 0x100fe20000011603 */
[----:B------:R-:W-:Y:S01]  /*0e00*/  BSSY.RECONVERGENT B1, `(.L_x_19) ;  /* 0x0000064000017945 */ /* 0x000fe20003800200 */
[--C-:B------:R-:W-:Y:S01]  /*0e10*/  SHF.R.U32.HI R6, RZ, 0x17, R0.reuse ;  /* 0x00000017ff067819 */ /* 0x100fe20000011600 */
[----:B------:R-:W-:Y:S01]  /*0e20*/  IMAD.MOV.U32 R11, RZ, RZ, R0 ;  /* 0x000000ffff0b7224 */ /* 0x000fe200078e0000 */
[----:B------:R-:W-:Y:S01]  /*0e30*/  LOP3.LUT R10, R10, 0xff, RZ, 0xc0, !PT ;  /* 0x000000ff0a0a7812 */ /* 0x000fe200078ec0ff */
[----:B------:R-:W-:Y:S01]  /*0e40*/  IMAD.MOV.U32 R12, RZ, RZ, R3 ;  /* 0x000000ffff0c7224 */ /* 0x000fe200078e0003 */
[----:B------:R-:W-:Y:S02]  /*0e50*/  LOP3.LUT R16, R6, 0xff, RZ, 0xc0, !PT ;  /* 0x000000ff06107812 */ /* 0x000fe400078ec0ff */
[----:B------:R-:W-:-:S03]  /*0e60*/  IADD3 R13, PT, PT, R10, -0x1, RZ ;  /* 0xffffffff0a0d7810 */ /* 0x000fc60007ffe0ff */
[----:B------:R-:W-:Y:S01]  /*0e70*/  VIADD R14, R16, 0xffffffff ;  /* 0xffffffff100e7836 */ /* 0x000fe20000000000 */
[----:B------:R-:W-:-:S04]  /*0e80*/  ISETP.GT.U32.AND P0, PT, R13, 0xfd, PT ;  /* 0x000000fd0d00780c */ /* 0x000fc80003f04070 */
[----:B------:R-:W-:-:S13]  /*0e90*/  ISETP.GT.U32.OR P0, PT, R14, 0xfd, P0 ;  /* 0x000000fd0e00780c */ /* 0x000fda0000704470 */
[----:B------:R-:W-:Y:S01]  /*0ea0*/  @!P0 MOV R6, RZ ;  /* 0x000000ff00068202 */ /* 0x000fe20000000f00 */
[----:B------:R-:W-:Y:S06]  /*0eb0*/  @!P0 BRA `(.L_x_20) ;  /* 0x00000000005c8947 */ /* 0x000fec0003800000 */
[----:B------:R-:W-:Y:S02]  /*0ec0*/  FSETP.GTU.FTZ.AND P1, PT, |R3|, +INF , PT ;  /* 0x7f8000000300780b */ /* 0x000fe40003f3c200 */
[----:B------:R-:W-:-:S04]  /*0ed0*/  FSETP.GTU.FTZ.AND P0, PT, |R0|, +INF , PT ;  /* 0x7f8000000000780b */ /* 0x000fc80003f1c200 */
[----:B------:R-:W-:-:S13]  /*0ee0*/  PLOP3.LUT P0, PT, P0, P1, PT, 0xf8, 0x8f ;  /* 0x00000000008f781c */ /* 0x000fda0000703f70 */
[----:B------:R-:W-:Y:S05]  /*0ef0*/  @P0 BRA `(.L_x_21) ;  /* 0x00000004004c0947 */ /* 0x000fea0003800000 */
[----:B------:R-:W-:-:S13]  /*0f00*/  LOP3.LUT P0, RZ, R12, 0x7fffffff, R11, 0xc8, !PT ;  /* 0x7fffffff0cff7812 */ /* 0x000fda000780c80b */
[----:B------:R-:W-:Y:S05]  /*0f10*/  @!P0 BRA `(.L_x_22) ;  /* 0x00000004003c8947 */ /* 0x000fea0003800000 */
[C---:B------:R-:W-:Y:S02]  /*0f20*/  FSETP.NEU.FTZ.AND P2, PT, |R0|.reuse, +INF , PT ;  /* 0x7f8000000000780b */ /* 0x040fe40003f5d200 */
[----:B------:R-:W-:Y:S02]  /*0f30*/  FSETP.NEU.FTZ.AND P1, PT, |R3|, +INF , PT ;  /* 0x7f8000000300780b */ /* 0x000fe40003f3d200 */
[----:B------:R-:W-:-:S11]  /*0f40*/  FSETP.NEU.FTZ.AND P0, PT, |R0|, +INF , PT ;  /* 0x7f8000000000780b */ /* 0x000fd60003f1d200 */
[----:B------:R-:W-:Y:S05]  /*0f50*/  @!P1 BRA !P2, `(.L_x_22) ;  /* 0x00000004002c9947 */ /* 0x000fea0005000000 */
[----:B------:R-:W-:-:S04]  /*0f60*/  LOP3.LUT P2, RZ, R11, 0x7fffffff, RZ, 0xc0, !PT ;  /* 0x7fffffff0bff7812 */ /* 0x000fc8000784c0ff */
[----:B------:R-:W-:-:S13]  /*0f70*/  PLOP3.LUT P1, PT, P1, P2, PT, 0x2f, 0xf2 ;  /* 0x0000000000f2781c */ /* 0x000fda0000f24577 */
[----:B------:R-:W-:Y:S05]  /*0f80*/  @P1 BRA `(.L_x_23) ;  /* 0x0000000400181947 */ /* 0x000fea0003800000 */
[----:B------:R-:W-:-:S04]  /*0f90*/  LOP3.LUT P1, RZ, R12, 0x7fffffff, RZ, 0xc0, !PT ;  /* 0x7fffffff0cff7812 */ /* 0x000fc8000782c0ff */
[----:B------:R-:W-:-:S13]  /*0fa0*/  PLOP3.LUT P0, PT, P0, P1, PT, 0x2f, 0xf2 ;  /* 0x0000000000f2781c */ /* 0x000fda0000702577 */
[----:B------:R-:W-:Y:S05]  /*0fb0*/  @P0 BRA `(.L_x_24) ;  /* 0x0000000400000947 */ /* 0x000fea0003800000 */
[----:B------:R-:W-:Y:S02]  /*0fc0*/  ISETP.GE.AND P0, PT, R14, RZ, PT ;  /* 0x000000ff0e00720c */ /* 0x000fe40003f06270 */
[----:B------:R-:W-:-:S11]  /*0fd0*/  ISETP.GE.AND P1, PT, R13, RZ, PT ;  /* 0x000000ff0d00720c */ /* 0x000fd60003f26270 */
[----:B------:R-:W-:Y:S02]  /*0fe0*/  @P0 IMAD.MOV.U32 R6, RZ, RZ, RZ ;  /* 0x000000ffff060224 */ /* 0x000fe400078e00ff */
[----:B------:R-:W-:Y:S01]  /*0ff0*/  @!P0 FFMA R11, R0, 1.84467440737095516160e+19, RZ ;  /* 0x5f800000000b8823 */ /* 0x000fe200000000ff */
[----:B------:R-:W-:Y:S02]  /*1000*/  @!P0 IMAD.MOV.U32 R6, RZ, RZ, -0x40 ;  /* 0xffffffc0ff068424 */ /* 0x000fe400078e00ff */
[----:B------:R-:W-:Y:S02]  /*1010*/  @!P1 FFMA R12, R3, 1.84467440737095516160e+19, RZ ;  /* 0x5f800000030c9823 */ /* 0x000fe400000000ff */
[----:B------:R-:W-:-:S07]  /*1020*/  @!P1 VIADD R6, R6, 0x40 ;  /* 0x0000004006069836 */ /* 0x000fce0000000000 */
.L_x_20:
[----:B------:R-:W-:Y:S01]  /*1030*/  LEA R13, R10, 0xc0800000, 0x17 ;  /* 0xc08000000a0d7811 */ /* 0x000fe200078eb8ff */
[----:B------:R-:W-:Y:S03]  /*1040*/  BSSY.RECONVERGENT B2, `(.L_x_25) ;  /* 0x0000036000027945 */ /* 0x000fe60003800200 */
[----:B------:R-:W-:Y:S01]  /*1050*/  IADD3 R13, PT, PT, -R13, R12, RZ ;  /* 0x0000000c0d0d7210 */ /* 0x000fe20007ffe1ff */
[----:B------:R-:W-:-:S03]  /*1060*/  VIADD R12, R16, 0xffffff81 ;  /* 0xffffff81100c7836 */ /* 0x000fc60000000000 */
[----:B------:R-:W0:Y:S01]  /*1070*/  MUFU.RCP R14, R13 ;  /* 0x0000000d000e7308 */ /* 0x000e220000001000 */
[----:B------:R-:W-:Y:S01]  /*1080*/  FADD.FTZ R15, -R13, -RZ ;  /* 0x800000ff0d0f7221 */ /* 0x000fe20000010100 */
[----:B------:R-:W-:-:S03]  /*1090*/  IMAD R0, R12, -0x800000, R11 ;  /* 0xff8000000c007824 */ /* 0x000fc600078e020b */
[----:B0-----:R-:W-:-:S04]  /*10a0*/  FFMA R17, R14, R15, 1 ;  /* 0x3f8000000e117423 */ /* 0x001fc8000000000f */
[----:B------:R-:W-:-:S04]  /*10b0*/  FFMA R16, R14, R17, R14 ;  /* 0x000000110e107223 */ /* 0x000fc8000000000e */
[----:B------:R-:W-:-:S04]  /*10c0*/  FFMA R11, R0, R16, RZ ;  /* 0x00000010000b7223 */ /* 0x000fc800000000ff */
[----:B------:R-:W-:-:S04]  /*10d0*/  FFMA R14, R15, R11, R0 ;  /* 0x0000000b0f0e7223 */ /* 0x000fc80000000000 */
[----:B------:R-:W-:Y:S01]  /*10e0*/  FFMA R17, R16, R14, R11 ;  /* 0x0000000e10117223 */ /* 0x000fe2000000000b */
[----:B------:R-:W-:-:S03]  /*10f0*/  IADD3 R11, PT, PT, R12, 0x7f, -R10 ;  /* 0x0000007f0c0b7810 */ /* 0x000fc60007ffe80a */
[----:B------:R-:W-:Y:S02]  /*1100*/  FFMA R14, R15, R17, R0 ;  /* 0x000000110f0e7223 */ /* 0x000fe40000000000 */
[----:B------:R-:W-:Y:S02]  /*1110*/  IMAD.IADD R11, R11, 0x1, R6 ;  /* 0x000000010b0b7824 */ /* 0x000fe400078e0206 */
[----:B------:R-:W-:-:S05]  /*1120*/  FFMA R0, R16, R14, R17 ;  /* 0x0000000e10007223 */ /* 0x000fca0000000011 */
[----:B------:R-:W-:-:S04]  /*1130*/  SHF.R.U32.HI R10, RZ, 0x17, R0 ;  /* 0x00000017ff0a7819 */ /* 0x000fc80000011600 */
[----:B------:R-:W-:-:S05]  /*1140*/  LOP3.LUT R10, R10, 0xff, RZ, 0xc0, !PT ;  /* 0x000000ff0a0a7812 */ /* 0x000fca00078ec0ff */
[----:B------:R-:W-:-:S05]  /*1150*/  IMAD.IADD R12, R10, 0x1, R11 ;  /* 0x000000010a0c7824 */ /* 0x000fca00078e020b */
[----:B------:R-:W-:-:S04]  /*1160*/  IADD3 R6, PT, PT, R12, -0x1, RZ ;  /* 0xffffffff0c067810 */ /* 0x000fc80007ffe0ff */
[----:B------:R-:W-:-:S13]  /*1170*/  ISETP.GE.U32.AND P0, PT, R6, 0xfe, PT ;  /* 0x000000fe0600780c */ /* 0x000fda0003f06070 */
[----:B------:R-:W-:Y:S05]  /*1180*/  @!P0 BRA `(.L_x_26) ;  /* 0x0000000000808947 */ /* 0x000fea0003800000 */
[----:B------:R-:W-:-:S13]  /*1190*/  ISETP.GT.AND P0, PT, R12, 0xfe, PT ;  /* 0x000000fe0c00780c */ /* 0x000fda0003f04270 */
[----:B------:R-:W-:Y:S05]  /*11a0*/  @P0 BRA `(.L_x_27) ;  /* 0x00000000006c0947 */ /* 0x000fea0003800000 */
[----:B------:R-:W-:-:S13]  /*11b0*/  ISETP.GE.AND P0, PT, R12, 0x1, PT ;  /* 0x000000010c00780c */ /* 0x000fda0003f06270 */
[----:B------:R-:W-:Y:S05]  /*11c0*/  @P0 BRA `(.L_x_28) ;  /* 0x0000000000740947 */ /* 0x000fea0003800000 */
[----:B------:R-:W-:Y:S02]  /*11d0*/  ISETP.GE.AND P0, PT, R12, -0x18, PT ;  /* 0xffffffe80c00780c */ /* 0x000fe40003f06270 */
[----:B------:R-:W-:-:S11]  /*11e0*/  LOP3.LUT R0, R0, 0x80000000, RZ, 0xc0, !PT ;  /* 0x8000000000007812 */ /* 0x000fd600078ec0ff */
[----:B------:R-:W-:Y:S05]  /*11f0*/  @!P0 BRA `(.L_x_28) ;  /* 0x0000000000688947 */ /* 0x000fea0003800000 */
[-CC-:B------:R-:W-:Y:S01]  /*1200*/  FFMA.RZ R6, R16, R14.reuse, R17.reuse ;  /* 0x0000000e10067223 */ /* 0x180fe2000000c011 */
[----:B------:R-:W-:Y:S02]  /*1210*/  VIADD R13, R12, 0x20 ;  /* 0x000000200c0d7836 */ /* 0x000fe40000000000 */
[-CC-:B------:R-:W-:Y:S01]  /*1220*/  FFMA.RM R11, R16, R14.reuse, R17.reuse ;  /* 0x0000000e100b7223 */ /* 0x180fe20000004011 */
[----:B------:R-:W-:Y:S02]  /*1230*/  ISETP.NE.AND P2, PT, R12, RZ, PT ;  /* 0x000000ff0c00720c */ /* 0x000fe40003f45270 */
[----:B------:R-:W-:Y:S01]  /*1240*/  LOP3.LUT R10, R6, 0x7fffff, RZ, 0xc0, !PT ;  /* 0x007fffff060a7812 */ /* 0x000fe200078ec0ff */
[----:B------:R-:W-:Y:S01]  /*1250*/  FFMA.RP R6, R16, R14, R17 ;  /* 0x0000000e10067223 */ /* 0x000fe20000008011 */
[----:B------:R-:W-:Y:S01]  /*1260*/  ISETP.NE.AND P1, PT, R12, RZ, PT ;  /* 0x000000ff0c00720c */ /* 0x000fe20003f25270 */
[----:B------:R-:W-:Y:S01]  /*1270*/  IMAD.MOV R12, RZ, RZ, -R12 ;  /* 0x000000ffff0c7224 */ /* 0x000fe200078e0a0c */
[----:B------:R-:W-:-:S02]  /*1280*/  LOP3.LUT R10, R10, 0x800000, RZ, 0xfc, !PT ;  /* 0x008000000a0a7812 */ /* 0x000fc400078efcff */
[----:B------:R-:W-:Y:S02]  /*1290*/  FSETP.NEU.FTZ.AND P0, PT, R6, R11, PT ;  /* 0x0000000b0600720b */ /* 0x000fe40003f1d000 */
[----:B------:R-:W-:Y:S02]  /*12a0*/  SHF.L.U32 R13, R10, R13, RZ ;  /* 0x0000000d0a0d7219 */ /* 0x000fe400000006ff */
[----:B------:R-:W-:Y:S02]  /*12b0*/  SEL R11, R12, RZ, P2 ;  /* 0x000000ff0c0b7207 */ /* 0x000fe40001000000 */
[----:B------:R-:W-:Y:S02]  /*12c0*/  ISETP.NE.AND P1, PT, R13, RZ, P1 ;  /* 0x000000ff0d00720c */ /* 0x000fe40000f25270 */
[----:B------:R-:W-:Y:S02]  /*12d0*/  SHF.R.U32.HI R11, RZ, R11, R10 ;  /* 0x0000000bff0b7219 */ /* 0x000fe4000001160a */
[----:B------:R-:W-:-:S02]  /*12e0*/  PLOP3.LUT P0, PT, P0, P1, PT, 0xf8, 0x8f ;  /* 0x00000000008f781c */ /* 0x000fc40000703f70 */
[----:B------:R-:W-:Y:S02]  /*12f0*/  SHF.R.U32.HI R13, RZ, 0x1, R11 ;  /* 0x00000001ff0d7819 */ /* 0x000fe4000001160b */
[----:B------:R-:W-:-:S04]  /*1300*/  SEL R6, RZ, 0x1, !P0 ;  /* 0x00000001ff067807 */ /* 0x000fc80004000000 */
[----:B------:R-:W-:-:S04]  /*1310*/  LOP3.LUT R6, R6, 0x1, R13, 0xf8, !PT ;  /* 0x0000000106067812 */ /* 0x000fc800078ef80d */
[----:B------:R-:W-:-:S05]  /*1320*/  LOP3.LUT R6, R6, R11, RZ, 0xc0, !PT ;  /* 0x0000000b06067212 */ /* 0x000fca00078ec0ff */
[----:B------:R-:W-:-:S05]  /*1330*/  IMAD.IADD R13, R13, 0x1, R6 ;  /* 0x000000010d0d7824 */ /* 0x000fca00078e0206 */
[----:B------:R-:W-:Y:S01]  /*1340*/  LOP3.LUT R0, R13, R0, RZ, 0xfc, !PT ;  /* 0x000000000d007212 */ /* 0x000fe200078efcff */
[----:B------:R-:W-:Y:S06]  /*1350*/  BRA `(.L_x_28) ;  /* 0x0000000000107947 */ /* 0x000fec0003800000 */
.L_x_27:
[----:B------:R-:W-:-:S04]  /*1360*/  LOP3.LUT R0, R0, 0x80000000, RZ, 0xc0, !PT ;  /* 0x8000000000007812 */ /* 0x000fc800078ec0ff */
[----:B------:R-:W-:Y:S01]  /*1370*/  LOP3.LUT R0, R0, 0x7f800000, RZ, 0xfc, !PT ;  /* 0x7f80000000007812 */ /* 0x000fe200078efcff */
[----:B------:R-:W-:Y:S06]  /*1380*/  BRA `(.L_x_28) ;  /* 0x0000000000047947 */ /* 0x000fec0003800000 */
.L_x_26:
[----:B------:R-:W-:-:S07]  /*1390*/  LEA R0, R11, R0, 0x17 ;  /* 0x000000000b007211 */ /* 0x000fce00078eb8ff */
.L_x_28:
[----:B------:R-:W-:Y:S05]  /*13a0*/  BSYNC.RECONVERGENT B2 ;  /* 0x0000000000027941 */ /* 0x000fea0003800200 */
.L_x_25:
[----:B------:R-:W-:Y:S05]  /*13b0*/  BRA `(.L_x_29) ;  /* 0x0000000000207947 */ /* 0x000fea0003800000 */
.L_x_24:
[----:B------:R-:W-:-:S04]  /*13c0*/  LOP3.LUT R0, R12, 0x80000000, R11, 0x48, !PT ;  /* 0x800000000c007812 */ /* 0x000fc800078e480b */
[----:B------:R-:W-:Y:S01]  /*13d0*/  LOP3.LUT R0, R0, 0x7f800000, RZ, 0xfc, !PT ;  /* 0x7f80000000007812 */ /* 0x000fe200078efcff */
[----:B------:R-:W-:Y:S06]  /*13e0*/  BRA `(.L_x_29) ;  /* 0x0000000000147947 */ /* 0x000fec0003800000 */
.L_x_23:
[----:B------:R-:W-:Y:S01]  /*13f0*/  LOP3.LUT R0, R12, 0x80000000, R11, 0x48, !PT ;  /* 0x800000000c007812 */ /* 0x000fe200078e480b */
[----:B------:R-:W-:Y:S06]  /*1400*/  BRA `(.L_x_29) ;  /* 0x00000000000c7947 */ /* 0x000fec0003800000 */
.L_x_22:
[----:B------:R-:W0:Y:S01]  /*1410*/  MUFU.RSQ R0, -QNAN ;  /* 0xffc0000000007908 */ /* 0x000e220000001400 */
[----:B------:R-:W-:Y:S05]  /*1420*/  BRA `(.L_x_29) ;  /* 0x0000000000047947 */ /* 0x000fea0003800000 */
.L_x_21:
[----:B------:R-:W-:-:S07]  /*1430*/  FADD.FTZ R0, R0, R3 ;  /* 0x0000000300007221 */ /* 0x000fce0000010000 */
.L_x_29:
[----:B------:R-:W-:Y:S05]  /*1440*/  BSYNC.RECONVERGENT B1 ;  /* 0x0000000000017941 */ /* 0x000fea0003800200 */
.L_x_19:
[----:B------:R-:W-:Y:S02]  /*1450*/  IMAD.MOV.U32 R10, RZ, RZ, R2 ;  /* 0x000000ffff0a7224 */ /* 0x000fe400078e0002 */
[----:B------:R-:W-:-:S04]  /*1460*/  IMAD.MOV.U32 R11, RZ, RZ, 0x0 ;  /* 0x00000000ff0b7424 */ /* 0x000fc800078e00ff */
[----:B0-----:R-:W-:Y:S05]  /*1470*/  RET.REL.NODEC R10 `(attention_inner_f16_cache_f32_kernel) ;  /* 0xffffffe80ae07950 */ /* 0x001fea0003c3ffff */
.L_x_30:
[----:B------:R-:W-:-:S00]  /*1480*/  BRA `(.L_x_30) ;  /* 0xfffffffc00fc7947 */ /* 0x000fc0000383ffff */
[----:B------:R-:W-:-:S00]  /*1490*/  NOP ;  /* 0x0000000000007918 */ /* 0x000fc00000000000 */
        /* <DEDUP_REMOVED lines=14> */
.L_x_104:


//--------------------- .text.convert_f32_to_f16_kernel --------------------------
	.section	.text.convert_f32_to_f16_kernel,"ax",@progbits
	.align	128
        .global         convert_f32_to_f16_kernel
        .type           convert_f32_to_f16_kernel,@function
        .size           convert_f32_to_f16_kernel,(.L_x_108 - convert_f32_to_f16_kernel)
        .other          convert_f32_to_f16_kernel,@"STO_CUDA_ENTRY STV_DEFAULT"
convert_f32_to_f16_kernel:
.text.convert_f32_to_f16_kernel:
[----:B------:R-:W-:Y:S01]  /*0000*/  LDC R1, c[0x0][0x37c] ;  /* 0x0000df00ff017b82 */ /* 0x000fe20000000800 */
[----:B------:R-:W0:Y:S07]  /*0010*/  S2R R0, SR_TID.X ;  /* 0x0000000000007919 */ /* 0x000e2e0000002100 */
[----:B------:R-:W0:Y:S01]  /*0020*/  S2UR UR4, SR_CTAID.X ;  /* 0x00000000000479c3 */ /* 0x000e220000002500 */
[----:B------:R-:W1:Y:S07]  /*0030*/  LDCU UR5, c[0x0][0x390] ;  /* 0x00007200ff0577ac */ /* 0x000e6e0008000800 */
[----:B------:R-:W0:Y:S02]  /*0040*/  LDC R7, c[0x0][0x360] ;  /* 0x0000d800ff077b82 */ /* 0x000e240000000800 */
[----:B0-----:R-:W-:-:S05]  /*0050*/  IMAD R7, R7, UR4, R0 ;  /* 0x0000000407077c24 */ /* 0x001fca000f8e0200 */
[----:B-1----:R-:W-:-:S13]  /*0060*/  ISETP.GE.AND P0, PT, R7, UR5, PT ;  /* 0x0000000507007c0c */ /* 0x002fda000bf06270 */
[----:B------:R-:W-:Y:S05]  /*0070*/  @P0 EXIT ;  /* 0x000000000000094d */ /* 0x000fea0003800000 */
[----:B------:R-:W0:Y:S01]  /*0080*/  LDC.64 R2, c[0x0][0x380] ;  /* 0x0000e000ff027b82 */ /* 0x000e220000000a00 */
[----:B------:R-:W1:Y:S07]  /*0090*/  LDCU.64 UR4, c[0x0][0x358] ;  /* 0x00006b00ff0477ac */ /* 0x000e6e0008000a00 */
[----:B------:R-:W2:Y:S01]  /*00a0*/  LDC.64 R4, c[0x0][0x388] ;  /* 0x0000e200ff047b82 */ /* 0x000ea20000000a00 */
[----:B0-----:R-:W-:-:S06]  /*00b0*/  IMAD.WIDE R2, R7, 0x4, R2 ;  /* 0x0000000407027825 */ /* 0x001fcc00078e0202 */
[----:B-1----:R-:W3:Y:S01]  /*00c0*/  LDG.E.CONSTANT R2, desc[UR4][R2.64] ;  /* 0x0000000402027981 */ /* 0x002ee2000c1e9900 */
[----:B--2---:R-:W-:Y:S01]  /*00d0*/  IMAD.WIDE R4, R7, 0x2, R4 ;  /* 0x0000000207047825 */ /* 0x004fe200078e0204 */
[----:B---3--:R-:W-:-:S05]  /*00e0*/  F2FP.F16.F32.PACK_AB R0, RZ, R2 ;  /* 0x00000002ff00723e */ /* 0x008fca00000000ff */
[----:B------:R-:W-:Y:S01]  /*00f0*/  STG.E.U16 desc[UR4][R4.64], R0 ;  /* 0x0000000004007986 */ /* 0x000fe2000c101504 */
[----:B------:R-:W-:Y:S05]  /*0100*/  EXIT ;  /* 0x000000000000794d */ /* 0x000fea0003800000 */
.L_x_31:
        /* <DEDUP_REMOVED lines=15> */
.L_x_108:


//--------------------- .text.silu_mul_f32_kernel --------------------------
	.section	.text.silu_mul_f32_kernel,"ax",@progbits
	.align	128
        .global         silu_mul_f32_kernel
        .type           silu_mul_f32_kernel,@function
        .size           silu_mul_f32_kernel,(.L_x_105 - silu_mul_f32_kernel)
        .other          silu_mul_f32_kernel,@"STO_CUDA_ENTRY STV_DEFAULT"
silu_mul_f32_kernel:
.text.silu_mul_f32_kernel:
        /* <DEDUP_REMOVED lines=11> */
[----:B0-----:R-:W-:-:S05]  /*00b0*/  IMAD.WIDE R6, R3, 0x4, R6 ;  /* 0x0000000403067825 */ /* 0x001fca00078e0206 */
[----:B-1----:R-:W3:Y:S01]  /*00c0*/  LDG.E.CONSTANT R4, desc[UR4][R6.64] ;  /* 0x0000000406047981 */ /* 0x002ee2000c1e9900 */
[----:B--2---:R-:W-:-:S05]  /*00d0*/  IMAD.WIDE R8, R3, 0x4, R8 ;  /* 0x0000000403087825 */ /* 0x004fca00078e0208 */
[----:B------:R0:W5:Y:S01]  /*00e0*/  LDG.E.CONSTANT R5, desc[UR4][R8.64] ;  /* 0x0000000408057981 */ /* 0x000162000c1e9900 */
[----:B------:R-:W-:Y:S01]  /*00f0*/  BSSY.RECONVERGENT B0, `(.L_x_32) ;  /* 0x0000012000007945 */ /* 0x000fe20003800200 */
[----:B---3--:R-:W-:-:S05]  /*0100*/  FMUL R0, R4, -1.4426950216293334961 ;  /* 0xbfb8aa3b04007820 */ /* 0x008fca0000400000 */
[----:B------:R-:W-:-:S13]  /*0110*/  FSETP.GEU.AND P0, PT, R0, -126, PT ;  /* 0xc2fc00000000780b */ /* 0x000fda0003f0e000 */
[----:B------:R-:W-:-:S04]  /*0120*/  @!P0 FMUL R0, R0, 0.5 ;  /* 0x3f00000000008820 */ /* 0x000fc80000400000 */
[----:B------:R-:W1:Y:S02]  /*0130*/  MUFU.EX2 R2, R0 ;  /* 0x0000000000027308 */ /* 0x000e640000000800 */
[----:B-1----:R-:W-:-:S04]  /*0140*/  @!P0 FMUL R2, R2, R2 ;  /* 0x0000000202028220 */ /* 0x002fc80000400000 */
[----:B------:R-:W-:-:S04]  /*0150*/  FADD R0, R2, 1 ;  /* 0x3f80000002007421 */ /* 0x000fc80000000000 */
[----:B------:R-:W-:-:S05]  /*0160*/  VIADD R2, R0, 0x1800000 ;  /* 0x0180000000027836 */ /* 0x000fca0000000000 */
[----:B------:R-:W-:-:S04]  /*0170*/  LOP3.LUT R2, R2, 0x7f800000, RZ, 0xc0, !PT ;  /* 0x7f80000002027812 */ /* 0x000fc800078ec0ff */
[----:B------:R-:W-:-:S13]  /*0180*/  ISETP.GT.U32.AND P0, PT, R2, 0x1ffffff, PT ;  /* 0x01ffffff0200780c */ /* 0x000fda0003f04070 */
[----:B0-----:R-:W-:Y:S05]  /*0190*/  @P0 BRA `(.L_x_33) ;  /* 0x00000000000c0947 */ /* 0x001fea0003800000 */
[----:B------:R-:W-:-:S07]  /*01a0*/  MOV R6, 0x1c0 ;  /* 0x000001c000067802 */ /* 0x000fce0000000f00 */
[----:B-----5:R-:W-:Y:S05]  /*01b0*/  CALL.REL.NOINC `($__internal_1_$__cuda_sm20_rcp_rn_f32_slowpath) ;  /* 0x0000000000307944 */ /* 0x020fea0003c00000 */
[----:B------:R-:W-:Y:S05]  /*01c0*/  BRA `(.L_x_34) ;  /* 0x0000000000107947 */ /* 0x000fea0003800000 */
.L_x_33:
[----:B------:R-:W0:Y:S02]  /*01d0*/  MUFU.RCP R9, R0 ;  /* 0x0000000000097308 */ /* 0x000e240000001000 */
[----:B0-----:R-:W-:-:S04]  /*01e0*/  FFMA R2, R0, R9, -1 ;  /* 0xbf80000000027423 */ /* 0x001fc80000000009 */
[----:B------:R-:W-:-:S04]  /*01f0*/  FADD.FTZ R2, -R2, -RZ ;  /* 0x800000ff02027221 */ /* 0x000fc80000010100 */
[----:B------:R-:W-:-:S07]  /*0200*/  FFMA R9, R9, R2, R9 ;  /* 0x0000000209097223 */ /* 0x000fce0000000009 */
.L_x_34:
[----:B------:R-:W-:Y:S05]  /*0210*/  BSYNC.RECONVERGENT B0 ;  /* 0x0000000000007941 */ /* 0x000fea0003800200 */
.L_x_32:
[----:B------:R-:W0:Y:S01]  /*0220*/  LDC.64 R6, c[0x0][0x390] ;  /* 0x0000e400ff067b82 */ /* 0x000e220000000a00 */
[----:B------:R-:W-:-:S04]  /*0230*/  FMUL R4, R4, R9 ;  /* 0x0000000904047220 */ /* 0x000fc80000400000 */
[----:B-----5:R-:W-:Y:S01]  /*0240*/  FMUL R5, R5, R4 ;  /* 0x0000000405057220 */ /* 0x020fe20000400000 */
[----:B0-----:R-:W-:-:S05]  /*0250*/  IMAD.WIDE R2, R3, 0x4, R6 ;  /* 0x0000000403027825 */ /* 0x001fca00078e0206 */
[----:B------:R-:W-:Y:S01]  /*0260*/  STG.E desc[UR4][R2.64], R5 ;  /* 0x0000000502007986 */ /* 0x000fe2000c101904 */
[----:B------:R-:W-:Y:S05]  /*0270*/  EXIT ;  /* 0x000000000000794d */ /* 0x000fea0003800000 */
        .weak           $__internal_1_$__cuda_sm20_rcp_rn_f32_slowpath
        .type           $__internal_1_$__cuda_sm20_rcp_rn_f32_slowpath,@function
        .size           $__internal_1_$__cuda_sm20_rcp_rn_f32_slowpath,(.L_x_105 - $__internal_1_$__cuda_sm20_rcp_rn_f32_slowpath)
$__internal_1_$__cuda_sm20_rcp_rn_f32_slowpath:
[----:B------:R-:W-:Y:S01]  /*0280*/  IMAD.SHL.U32 R2, R0, 0x2, RZ ;  /* 0x0000000200027824 */ /* 0x000fe200078e00ff */
[----:B------:R-:W-:Y:S04]  /*0290*/  BSSY.RECONVERGENT B1, `(.L_x_35) ;  /* 0x0000030000017945 */ /* 0x000fe80003800200 */
[----:B------:R-:W-:-:S04]  /*02a0*/  SHF.R.U32.HI R2, RZ, 0x18, R2 ;  /* 0x00000018ff027819 */ /* 0x000fc80000011602 */
[----:B------:R-:W-:-:S13]  /*02b0*/  ISETP.NE.U32.AND P0, PT, R2, RZ, PT ;  /* 0x000000ff0200720c */ /* 0x000fda0003f05070 */
[----:B------:R-:W-:Y:S05]  /*02c0*/  @P0 BRA `(.L_x_36) ;  /* 0x0000000000280947 */ /* 0x000fea0003800000 */
[----:B------:R-:W-:-:S04]  /*02d0*/  SHF.L.U32 R2, R0, 0x1, RZ ;  /* 0x0000000100027819 */ /* 0x000fc800000006ff */
[----:B------:R-:W-:-:S13]  /*02e0*/  ISETP.NE.AND P0, PT, R2, RZ, PT ;  /* 0x000000ff0200720c */ /* 0x000fda0003f05270 */
[----:B------:R-:W-:Y:S01]  /*02f0*/  @P0 FFMA R8, R0, 1.84467440737095516160e+19, RZ ;  /* 0x5f80000000080823 */ /* 0x000fe200000000ff */
[----:B------:R-:W-:Y:S08]  /*0300*/  @!P0 MUFU.RCP R7, R0 ;  /* 0x0000000000078308 */ /* 0x000ff00000001000 */
[----:B------:R-:W0:Y:S02]  /*0310*/  @P0 MUFU.RCP R9, R8 ;  /* 0x0000000800090308 */ /* 0x000e240000001000 */
[----:B0-----:R-:W-:-:S04]  /*0320*/  @P0 FFMA R2, R8, R9, -1 ;  /* 0xbf80000008020423 */ /* 0x001fc80000000009 */
[----:B------:R-:W-:-:S04]  /*0330*/  @P0 FADD.FTZ R2, -R2, -RZ ;  /* 0x800000ff02020221 */ /* 0x000fc80000010100 */
[----:B------:R-:W-:-:S04]  /*0340*/  @P0 FFMA R2, R9, R2, R9 ;  /* 0x0000000209020223 */ /* 0x000fc80000000009 */
[----:B------:R-:W-:Y:S01]  /*0350*/  @P0 FFMA R7, R2, 1.84467440737095516160e+19, RZ ;  /* 0x5f80000002070823 */ /* 0x000fe200000000ff */
[----:B------:R-:W-:Y:S06]  /*0360*/  BRA `(.L_x_37) ;  /* 0x0000000000887947 */ /* 0x000fec0003800000 */
.L_x_36:
[----:B------:R-:W-:-:S05]  /*0370*/  VIADD R7, R2, 0xffffff03 ;  /* 0xffffff0302077836 */ /* 0x000fca0000000000 */
[----:B------:R-:W-:-:S13]  /*0380*/  ISETP.GT.U32.AND P0, PT, R7, 0x1, PT ;  /* 0x000000010700780c */ /* 0x000fda0003f04070 */
[----:B------:R-:W-:Y:S05]  /*0390*/  @P0 BRA `(.L_x_38) ;  /* 0x0000000000780947 */ /* 0x000fea0003800000 */
[----:B------:R-:W-:Y:S01]  /*03a0*/  LOP3.LUT R8, R0, 0x7fffff, RZ, 0xc0, !PT ;  /* 0x007fffff00087812 */ /* 0x000fe200078ec0ff */
[----:B------:R-:W-:-:S03]  /*03b0*/  IMAD.MOV.U32 R12, RZ, RZ, 0x3 ;  /* 0x00000003ff0c7424 */ /* 0x000fc600078e00ff */
[----:B------:R-:W-:Y:S02]  /*03c0*/  LOP3.LUT R8, R8, 0x3f800000, RZ, 0xfc, !PT ;  /* 0x3f80000008087812 */ /* 0x000fe400078efcff */
[----:B------:R-:W-:Y:S02]  /*03d0*/  SHF.L.U32 R13, R12, R7, RZ ;  /* 0x000000070c0d7219 */ /* 0x000fe400000006ff */
[----:B------:R-:W0:Y:S02]  /*03e0*/  MUFU.RCP R9, R8 ;  /* 0x0000000800097308 */ /* 0x000e240000001000 */
[----:B0-----:R-:W-:-:S04]  /*03f0*/  FFMA R10, R8, R9, -1 ;  /* 0xbf800000080a7423 */ /* 0x001fc80000000009 */
[----:B------:R-:W-:-:S04]  /*0400*/  FADD.FTZ R10, -R10, -RZ ;  /* 0x800000ff0a0a7221 */ /* 0x000fc80000010100 */
[CCC-:B------:R-:W-:Y:S01]  /*0410*/  FFMA.RM R11, R9.reuse, R10.reuse, R9.reuse ;  /* 0x0000000a090b7223 */ /* 0x1c0fe20000004009 */
[----:B------:R-:W-:-:S04]  /*0420*/  FFMA.RP R10, R9, R10, R9 ;  /* 0x0000000a090a7223 */ /* 0x000fc80000008009 */
[C---:B------:R-:W-:Y:S02]  /*0430*/  LOP3.LUT R9, R11.reuse, 0x7fffff, RZ, 0xc0, !PT ;  /* 0x007fffff0b097812 */ /* 0x040fe400078ec0ff */
[----:B------:R-:W-:Y:S02]  /*0440*/  FSETP.NEU.FTZ.AND P0, PT, R11, R10, PT ;  /* 0x0000000a0b00720b */ /* 0x000fe40003f1d000 */
[----:B------:R-:W-:Y:S02]  /*0450*/  LOP3.LUT R10, R9, 0x800000, RZ, 0xfc, !PT ;  /* 0x00800000090a7812 */ /* 0x000fe400078efcff */
[----:B------:R-:W-:Y:S02]  /*0460*/  SEL R9, RZ, 0xffffffff, !P0 ;  /* 0xffffffffff097807 */ /* 0x000fe40004000000 */
[----:B------:R-:W-:Y:S02]  /*0470*/  LOP3.LUT R8, R13, R10, RZ, 0xc0, !PT ;  /* 0x0000000a0d087212 */ /* 0x000fe400078ec0ff */
[----:B------:R-:W-:-:S02]  /*0480*/  IADD3 R9, PT, PT, -R9, RZ, RZ ;  /* 0x000000ff09097210 */ /* 0x000fc40007ffe1ff */
[-C--:B------:R-:W-:Y:S02]  /*0490*/  SHF.R.U32.HI R8, RZ, R7.reuse, R8 ;  /* 0x00000007ff087219 */ /* 0x080fe40000011608 */
[----:B------:R-:W-:Y:S02]  /*04a0*/  LOP3.LUT P1, RZ, R9, R7, R10, 0xf8, !PT ;  /* 0x0000000709ff7212 */ /* 0x000fe4000782f80a */
[C---:B------:R-:W-:Y:S02]  /*04b0*/  LOP3.LUT P0, RZ, R8.reuse, 0x1, RZ, 0xc0, !PT ;  /* 0x0000000108ff7812 */ /* 0x040fe4000780c0ff */
[----:B------:R-:W-:-:S04]  /*04c0*/  LOP3.LUT P2, RZ, R8, 0x2, RZ, 0xc0, !PT ;  /* 0x0000000208ff7812 */ /* 0x000fc8000784c0ff */
[----:B------:R-:W-:Y:S02]  /*04d0*/  PLOP3.LUT P0, PT, P0, P1, P2, 0xe0, 0x0 ;  /* 0x000000000000781c */ /* 0x000fe40000703c20 */
[----:B------:R-:W-:Y:S02]  /*04e0*/  LOP3.LUT P1, RZ, R0, 0x7fffff, RZ, 0xc0, !PT ;  /* 0x007fffff00ff7812 */ /* 0x000fe4000782c0ff */
[----:B------:R-:W-:-:S05]  /*04f0*/  SEL R7, RZ, 0x1, !P0 ;  /* 0x00000001ff077807 */ /* 0x000fca0004000000 */
[----:B------:R-:W-:-:S05]  /*0500*/  IMAD.MOV R7, RZ, RZ, -R7 ;  /* 0x000000ffff077224 */ /* 0x000fca00078e0a07 */
[----:B------:R-:W-:Y:S02]  /*0510*/  ISETP.GE.AND P0, PT, R7, RZ, PT ;  /* 0x000000ff0700720c */ /* 0x000fe40003f06270 */
[----:B------:R-:W-:-:S04]  /*0520*/  IADD3 R7, PT, PT, R2, -0xfc, RZ ;  /* 0xffffff0402077810 */ /* 0x000fc80007ffe0ff */
[----:B------:R-:W-:-:S07]  /*0530*/  SHF.R.U32.HI R7, RZ, R7, R10 ;  /* 0x00000007ff077219 */ /* 0x000fce000001160a */
[----:B------:R-:W-:-:S05]  /*0540*/  @!P0 VIADD R7, R7, 0x1 ;  /* 0x0000000107078836 */ /* 0x000fca0000000000 */
[----:B------:R-:W-:-:S04]  /*0550*/  @!P1 SHF.L.U32 R7, R7, 0x1, RZ ;  /* 0x0000000107079819 */ /* 0x000fc800000006ff */
[----:B------:R-:W-:Y:S01]  /*0560*/  LOP3.LUT R7, R7, 0x80000000, R0, 0xf8, !PT ;  /* 0x8000000007077812 */ /* 0x000fe200078ef800 */
[----:B------:R-:W-:Y:S06]  /*0570*/  BRA `(.L_x_37) ;  /* 0x0000000000047947 */ /* 0x000fec0003800000 */
.L_x_38:
[----:B------:R0:W1:Y:S02]  /*0580*/  MUFU.RCP R7, R0 ;  /* 0x0000000000077308 */ /* 0x0000640000001000 */
.L_x_37:
[----:B------:R-:W-:Y:S05]  /*0590*/  BSYNC.RECONVERGENT B1 ;  /* 0x0000000000017941 */ /* 0x000fea0003800200 */
.L_x_35:
[----:B-1----:R-:W-:Y:S02]  /*05a0*/  IMAD.MOV.U32 R9, RZ, RZ, R7 ;  /* 0x000000ffff097224 */ /* 0x002fe400078e0007 */
[----:B------:R-:W-:-:S04]  /*05b0*/  HFMA2 R7, -RZ, RZ, 0, 0 ;  /* 0x00000000ff077431 */ /* 0x000fc800000001ff */
[----:B0-----:R-:W-:Y:S05]  /*05c0*/  RET.REL.NODEC R6 `(silu_mul_f32_kernel) ;  /* 0xfffffff8068c7950 */ /* 0x001fea0003c3ffff */
.L_x_39:
        /* <DEDUP_REMOVED lines=11> */
.L_x_105:


//--------------------- .text.dequantize_k4_to_f16_kernel --------------------------
	.section	.text.dequantize_k4_to_f16_kernel,"ax",@progbits
	.align	128
        .global         dequantize_k4_to_f16_kernel
        .type           dequantize_k4_to_f16_kernel,@function
        .size           dequantize_k4_to_f16_kernel,(.L_x_110 - dequantize_k4_to_f16_kernel)
        .other          dequantize_k4_to_f16_kernel,@"STO_CUDA_ENTRY STV_DEFAULT"
dequantize_k4_to_f16_kernel:
.text.dequantize_k4_to_f16_kernel:
[----:B------:R-:W-:Y:S01]  /*0000*/  LDC R1, c[0x0][0x37c] ;  /* 0x0000df00ff017b82 */ /* 0x000fe20000000800 */
[----:B------:R-:W0:Y:S07]  /*0010*/  S2R R3, SR_TID.X ;  /* 0x0000000000037919 */ /* 0x000e2e0000002100 */
[----:B------:R-:W0:Y:S01]  /*0020*/  S2UR UR4, SR_CTAID.X ;  /* 0x00000000000479c3 */ /* 0x000e220000002500 */
[----:B------:R-:W1:Y:S07]  /*0030*/  LDCU UR5, c[0x0][0x3a0] ;  /* 0x00007400ff0577ac */ /* 0x000e6e0008000800 */
[----:B------:R-:W0:Y:S08]  /*0040*/  LDC R0, c[0x0][0x360] ;  /* 0x0000d800ff007b82 */ /* 0x000e300000000800 */
[----:B------:R-:W1:Y:S01]  /*0050*/  LDC R5, c[0x0][0x3a8] ;  /* 0x0000ea00ff057b82 */ /* 0x000e620000000800 */
[----:B0-----:R-:W-:-:S02]  /*0060*/  IMAD R0, R0, UR4, R3 ;  /* 0x0000000400007c24 */ /* 0x001fc4000f8e0203 */
[----:B-1----:R-:W-:-:S05]  /*0070*/  IMAD R3, R5, UR5, RZ ;  /* 0x0000000505037c24 */ /* 0x002fca000f8e02ff */
[----:B------:R-:W-:-:S13]  /*0080*/  ISETP.GE.AND P0, PT, R0, R3, PT ;  /* 0x000000030000720c */ /* 0x000fda0003f06270 */
[----:B------:R-:W-:Y:S05]  /*0090*/  @P0 EXIT ;  /* 0x000000000000094d */ /* 0x000fea0003800000 */
[----:B------:R-:W-:Y:S01]  /*00a0*/  IABS R7, R5 ;  /* 0x0000000500077213 */ /* 0x000fe20000000000 */
[----:B------:R-:W0:Y:S03]  /*00b0*/  LDCU UR8, c[0x0][0x3a4] ;  /* 0x00007480ff0877ac */ /* 0x000e260008000800 */
[----:B------:R-:W1:Y:S01]  /*00c0*/  I2F.RP R4, R7 ;  /* 0x0000000700047306 */ /* 0x000e620000209400 */
[----:B------:R-:W2:Y:S01]  /*00d0*/  LDCU.64 UR10, c[0x0][0x390] ;  /* 0x00007200ff0a77ac */ /* 0x000ea20008000a00 */
[----:B------:R-:W3:Y:S06]  /*00e0*/  LDCU.64 UR6, c[0x0][0x358] ;  /* 0x00006b00ff0677ac */ /* 0x000eec0008000a00 */
[----:B-1----:R-:W1:Y:S01]  /*00f0*/  MUFU.RCP R4, R4 ;  /* 0x0000000400047308 */ /* 0x002e620000001000 */
[----:B0-----:R-:W-:-:S04]  /*0100*/  UIADD3 UR4, UPT, UPT, UR8, 0x7, URZ ;  /* 0x0000000708047890 */ /* 0x001fc8000fffe0ff */
[----:B------:R-:W-:-:S04]  /*0110*/  USHF.R.S32.HI UR5, URZ, 0x1f, UR4 ;  /* 0x0000001fff057899 */ /* 0x000fc80008011404 */
[----:B------:R-:W-:-:S04]  /*0120*/  ULEA.HI UR5, UR5, UR4, URZ, 0x3 ;  /* 0x0000000405057291 */ /* 0x000fc8000f8f18ff */
[----:B------:R-:W-:Y:S01]  /*0130*/  USHF.R.S32.HI UR5, URZ, 0x3, UR5 ;  /* 0x00000003ff057899 */ /* 0x000fe20008011405 */
[----:B-1----:R-:W-:-:S04]  /*0140*/  VIADD R2, R4, 0xffffffe ;  /* 0x0ffffffe04027836 */ /* 0x002fc80000000000 */
[----:B------:R0:W1:Y:S02]  /*0150*/  F2I.FTZ.U32.TRUNC.NTZ R3, R2 ;  /* 0x0000000200037305 */ /* 0x000064000021f000 */
[----:B0-----:R-:W-:Y:S02]  /*0160*/  IMAD.MOV.U32 R2, RZ, RZ, RZ ;  /* 0x000000ffff027224 */ /* 0x001fe400078e00ff */
[----:B-1----:R-:W-:-:S04]  /*0170*/  IMAD.MOV R6, RZ, RZ, -R3 ;  /* 0x000000ffff067224 */ /* 0x002fc800078e0a03 */
[----:B------:R-:W-:Y:S01]  /*0180*/  IMAD R9, R6, R7, RZ ;  /* 0x0000000706097224 */ /* 0x000fe200078e02ff */
[----:B------:R-:W-:-:S03]  /*0190*/  IABS R6, R0 ;  /* 0x0000000000067213 */ /* 0x000fc60000000000 */
[----:B------:R-:W-:Y:S01]  /*01a0*/  IMAD.HI.U32 R3, R3, R9, R2 ;  /* 0x0000000903037227 */ /* 0x000fe200078e0002 */
[----:B------:R-:W-:-:S04]  /*01b0*/  LOP3.LUT R2, R0, R5, RZ, 0x3c, !PT ;  /* 0x0000000500027212 */ /* 0x000fc800078e3cff */
[----:B------:R-:W-:Y:S01]  /*01c0*/  ISETP.GE.AND P1, PT, R2, RZ, PT ;  /* 0x000000ff0200720c */ /* 0x000fe20003f26270 */
[----:B------:R-:W-:-:S04]  /*01d0*/  IMAD.HI.U32 R3, R3, R6, RZ ;  /* 0x0000000603037227 */ /* 0x000fc800078e00ff */
[----:B------:R-:W-:-:S04]  /*01e0*/  IMAD.MOV R4, RZ, RZ, -R3 ;  /* 0x000000ffff047224 */ /* 0x000fc800078e0a03 */
[----:B------:R-:W-:-:S05]  /*01f0*/  IMAD R4, R7, R4, R6 ;  /* 0x0000000407047224 */ /* 0x000fca00078e0206 */
[----:B------:R-:W-:-:S13]  /*0200*/  ISETP.GT.U32.AND P2, PT, R7, R4, PT ;  /* 0x000000040700720c */ /* 0x000fda0003f44070 */
[----:B------:R-:W-:Y:S02]  /*0210*/  @!P2 IMAD.IADD R4, R4, 0x1, -R7 ;  /* 0x000000010404a824 */ /* 0x000fe400078e0a07 */
[----:B------:R-:W-:Y:S01]  /*0220*/  @!P2 VIADD R3, R3, 0x1 ;  /* 0x000000010303a836 */ /* 0x000fe20000000000 */
[----:B------:R-:W-:Y:S02]  /*0230*/  ISETP.NE.AND P2, PT, R5, RZ, PT ;  /* 0x000000ff0500720c */ /* 0x000fe40003f45270 */
[----:B------:R-:W-:-:S13]  /*0240*/  ISETP.GE.U32.AND P0, PT, R4, R7, PT ;  /* 0x000000070400720c */ /* 0x000fda0003f06070 */
[----:B------:R-:W-:-:S05]  /*0250*/  @P0 IADD3 R3, PT, PT, R3, 0x1, RZ ;  /* 0x0000000103030810 */ /* 0x000fca0007ffe0ff */
[----:B------:R-:W-:Y:S02]  /*0260*/  IMAD.MOV.U32 R4, RZ, RZ, R3 ;  /* 0x000000ffff047224 */ /* 0x000fe400078e0003 */
[----:B------:R-:W0:Y:S02]  /*0270*/  LDC.64 R2, c[0x0][0x388] ;  /* 0x0000e200ff027b82 */ /* 0x000e240000000a00 */
[----:B------:R-:W-:Y:S01]  /*0280*/  @!P1 IMAD.MOV R4, RZ, RZ, -R4 ;  /* 0x000000ffff049224 */ /* 0x000fe200078e0a04 */
[----:B------:R-:W-:-:S05]  /*0290*/  @!P2 LOP3.LUT R4, RZ, R5, RZ, 0x33, !PT ;  /* 0x00000005ff04a212 */ /* 0x000fca00078e33ff */
[----:B------:R-:W-:-:S04]  /*02a0*/  IMAD.MOV R6, RZ, RZ, -R4 ;  /* 0x000000ffff067224 */ /* 0x000fc800078e0a04 */
[----:B------:R-:W-:-:S05]  /*02b0*/  IMAD R8, R5, R6, R0 ;  /* 0x0000000605087224 */ /* 0x000fca00078e0200 */
[----:B------:R-:W-:-:S04]  /*02c0*/  SHF.R.S32.HI R5, RZ, 0x5, R8 ;  /* 0x00000005ff057819 */ /* 0x000fc80000011408 */
[----:B------:R-:W-:Y:S01]  /*02d0*/  LEA.HI R6, R5, R5, RZ, 0x3 ;  /* 0x0000000505067211 */ /* 0x000fe200078f18ff */
[----:B------:R-:W-:-:S03]  /*02e0*/  IMAD R11, R4, UR8, R5 ;  /* 0x00000008040b7c24 */ /* 0x000fc6000f8e0205 */
[----:B------:R-:W-:Y:S02]  /*02f0*/  SHF.R.S32.HI R5, RZ, 0x3, R6 ;  /* 0x00000003ff057819 */ /* 0x000fe40000011406 */
[----:B--2---:R-:W-:-:S03]  /*0300*/  IADD3 R6, P0, PT, R11, UR10, RZ ;  /* 0x0000000a0b067c10 */ /* 0x004fc6000ff1e0ff */
[----:B------:R-:W-:Y:S01]  /*0310*/  IMAD R5, R4, UR5, R5 ;  /* 0x0000000504057c24 */ /* 0x000fe2000f8e0205 */
[----:B------:R-:W-:-:S03]  /*0320*/  LEA.HI.X.SX32 R7, R11, UR11, 0x1, P0 ;  /* 0x0000000b0b077c11 */ /* 0x000fc600080f0eff */
[----:B0-----:R-:W-:Y:S02]  /*0330*/  IMAD.WIDE R2, R5, 0x2, R2 ;  /* 0x0000000205027825 */ /* 0x001fe400078e0202 */
[----:B---3--:R-:W2:Y:S04]  /*0340*/  LDG.E.U8.CONSTANT R6, desc[UR6][R6.64] ;  /* 0x0000000606067981 */ /* 0x008ea8000c1e9100 */
[----:B------:R-:W3:Y:S01]  /*0350*/  LDG.E.U16.CONSTANT R2, desc[UR6][R2.64] ;  /* 0x0000000602027981 */ /* 0x000ee2000c1e9500 */
[----:B--2---:R-:W-:Y:S01]  /*0360*/  LOP3.LUT P0, R10, R6, 0x3f, RZ, 0xc0, !PT ;  /* 0x0000003f060a7812 */ /* 0x004fe2000780c0ff */
[----:B---3--:R-:W-:-:S05]  /*0370*/  HADD2.F32 R9, -RZ, R2.H0_H0 ;  /* 0x20000002ff097230 */ /* 0x008fca0000004100 */
[----:B------:R-:W-:-:S13]  /*0380*/  FSETP.NEU.AND P0, PT, R9, RZ, P0 ;  /* 0x000000ff0900720b */ /* 0x000fda000070d000 */
[----:B------:R-:W0:Y:S02]  /*0390*/  @!P0 LDC.64 R4, c[0x0][0x398] ;  /* 0x0000e600ff048b82 */ /* 0x000e240000000a00 */
[----:B0-----:R-:W-:-:S05]  /*03a0*/  @!P0 IMAD.WIDE R4, R0, 0x2, R4 ;  /* 0x0000000200048825 */ /* 0x001fca00078e0204 */
[----:B------:R0:W-:Y:S01]  /*03b0*/  @!P0 STG.E.U16 desc[UR6][R4.64], RZ ;  /* 0x000000ff04008986 */ /* 0x0001e2000c101506 */
[----:B------:R-:W-:Y:S05]  /*03c0*/  @!P0 EXIT ;  /* 0x000000000000894d */ /* 0x000fea0003800000 */
[----:B------:R-:W1:Y:S01]  /*03d0*/  LDCU.64 UR4, c[0x0][0x380] ;  /* 0x00007000ff0477ac */ /* 0x000e620008000a00 */
[----:B------:R-:W-:-:S04]  /*03e0*/  SHF.R.U32.HI R2, RZ, 0x1, R8 ;  /* 0x00000001ff027819 */ /* 0x000fc80000011608 */
[----:B------:R-:W-:-:S04]  /*03f0*/  LOP3.LUT R2, R2, 0xf, RZ, 0xc0, !PT ;  /* 0x0000000f02027812 */ /* 0x000fc800078ec0ff */
[----:B------:R-:W-:-:S04]  /*0400*/  LEA R3, R11, R2, 0x4 ;  /* 0x000000020b037211 */ /* 0x000fc800078e20ff */
[----:B-1----:R-:W-:-:S04]  /*0410*/  IADD3 R2, P0, PT, R3, UR4, RZ ;  /* 0x0000000403027c10 */ /* 0x002fc8000ff1e0ff */
[----:B------:R-:W-:-:S05]  /*0420*/  LEA.HI.X.SX32 R3, R3, UR5, 0x1, P0 ;  /* 0x0000000503037c11 */ /* 0x000fca00080f0eff */
[----:B------:R-:W2:Y:S01]  /*0430*/  LDG.E.U8.CONSTANT R2, desc[UR6][R2.64] ;  /* 0x0000000602027981 */ /* 0x000ea2000c1e9100 */
[----:B0-----:R-:W-:Y:S01]  /*0440*/  LOP3.LUT R4, R8, 0x1, RZ, 0xc0, !PT ;  /* 0x0000000108047812 */ /* 0x001fe200078ec0ff */
[----:B------:R-:W0:Y:S03]  /*0450*/  I2F.U16 R6, R10 ;  /* 0x0000000a00067306 */ /* 0x000e260000101000 */
[----:B------:R-:W-:Y:S02]  /*0460*/  ISETP.NE.U32.AND P0, PT, R4, 0x1, PT ;  /* 0x000000010400780c */ /* 0x000fe40003f05070 */
[----:B------:R-:W1:Y:S01]  /*0470*/  LDC.64 R4, c[0x0][0x398] ;  /* 0x0000e600ff047b82 */ /* 0x000e620000000a00 */
[----:B0-----:R-:W-:-:S04]  /*0480*/  FMUL R6, R6, 0.03125 ;  /* 0x3d00000006067820 */ /* 0x001fc80000400000 */
[----:B------:R-:W-:Y:S01]  /*0490*/  FMUL R6, R9, R6 ;  /* 0x0000000609067220 */ /* 0x000fe20000400000 */
[----:B-1----:R-:W-:Y:S01]  /*04a0*/  IMAD.WIDE R4, R0, 0x2, R4 ;  /* 0x0000000200047825 */ /* 0x002fe200078e0204 */
[----:B--2---:R-:W-:-:S04]  /*04b0*/  SHF.R.U32.HI R7, RZ, 0x4, R2 ;  /* 0x00000004ff077819 */ /* 0x004fc80000011602 */
[----:B------:R-:W-:-:S04]  /*04c0*/  @P0 LOP3.LUT R7, R2, 0xf, RZ, 0xc0, !PT ;  /* 0x0000000f02070812 */ /* 0x000fc800078ec0ff */
[----:B------:R-:W-:-:S13]  /*04d0*/  ISETP.GE.U32.AND P0, PT, R7, 0x8, PT ;  /* 0x000000080700780c */ /* 0x000fda0003f06070 */
[----:B------:R-:W-:-:S06]  /*04e0*/  @P0 VIADD R7, R7, 0xfff0 ;  /* 0x0000fff007070836 */ /* 0x000fcc0000000000 */
[----:B------:R-:W0:Y:S02]  /*04f0*/  I2F.S16 R7, R7 ;  /* 0x0000000700077306 */ /* 0x000e240000101400 */
[----:B0-----:R-:W-:-:S05]  /*0500*/  FMUL R6, R6, R7 ;  /* 0x0000000706067220 */ /* 0x001fca0000400000 */
[----:B------:R-:W-:-:S05]  /*0510*/  F2FP.F16.F32.PACK_AB R6, RZ, R6 ;  /* 0x00000006ff06723e */ /* 0x000fca00000000ff */
[----:B------:R-:W-:Y:S01]  /*0520*/  STG.E.U16 desc[UR6][R4.64], R6 ;  /* 0x0000000604007986 */ /* 0x000fe2000c101506 */
[----:B------:R-:W-:Y:S05]  /*0530*/  EXIT ;  /* 0x000000000000794d */ /* 0x000fea0003800000 */
.L_x_40:
        /* <DEDUP_REMOVED lines=12> */
.L_x_110:


//--------------------- .text.dequantize_q4_to_f16_kernel --------------------------
	.section	.text.dequantize_q4_to_f16_kernel,"ax",@progbits
	.align	128
        .global         dequantize_q4_to_f16_kernel
        .type           dequantize_q4_to_f16_kernel,@function
        .size           dequantize_q4_to_f16_kernel,(.L_x_111 - dequantize_q4_to_f16_kernel)
        .other          dequantize_q4_to_f16_kernel,@"STO_CUDA_ENTRY STV_DEFAULT"
dequantize_q4_to_f16_kernel:
.text.dequantize_q4_to_f16_kernel:
        /* <DEDUP_REMOVED lines=13> */
[----:B------:R-:W2:Y:S07]  /*00d0*/  LDCU.64 UR4, c[0x0][0x358] ;  /* 0x00006b00ff0477ac */ /* 0x000eae0008000a00 */
[----:B-1----:R-:W1:Y:S02]  /*00e0*/  MUFU.RCP R4, R4 ;  /* 0x0000000400047308 */ /* 0x002e640000001000 */
[----:B-1----:R-:W-:-:S06]  /*00f0*/  VIADD R2, R4, 0xffffffe ;  /* 0x0ffffffe04027836 */ /* 0x002fcc0000000000 */
[----:B------:R1:W3:Y:S02]  /*0100*/  F2I.FTZ.U32.TRUNC.NTZ R3, R2 ;  /* 0x0000000200037305 */ /* 0x0002e4000021f000 */
[----:B-1----:R-:W-:Y:S02]  /*0110*/  IMAD.MOV.U32 R2, RZ, RZ, RZ ;  /* 0x000000ffff027224 */ /* 0x002fe400078e00ff */
[----:B---3--:R-:W-:-:S04]  /*0120*/  IMAD.MOV R6, RZ, RZ, -R3 ;  /* 0x000000ffff067224 */ /* 0x008fc800078e0a03 */
        /* <DEDUP_REMOVED lines=9> */
[-C--:B------:R-:W-:Y:S01]  /*01c0*/  @!P2 IADD3 R4, PT, PT, R4, -R7.reuse, RZ ;  /* 0x800000070404a210 */ /* 0x080fe20007ffe0ff */
[----:B------:R-:W-:Y:S01]  /*01d0*/  @!P2 VIADD R3, R3, 0x1 ;  /* 0x000000010303a836 */ /* 0x000fe20000000000 */
[----:B------:R-:W-:Y:S02]  /*01e0*/  ISETP.NE.AND P2, PT, R5, RZ, PT ;  /* 0x000000ff0500720c */ /* 0x000fe40003f45270 */
[----:B------:R-:W-:-:S13]  /*01f0*/  ISETP.GE.U32.AND P0, PT, R4, R7, PT ;  /* 0x000000070400720c */ /* 0x000fda0003f06070 */
[----:B------:R-:W-:-:S05]  /*0200*/  @P0 VIADD R3, R3, 0x1 ;  /* 0x0000000103030836 */ /* 0x000fca0000000000 */
[----:B------:R-:W-:Y:S02]  /*0210*/  MOV R4, R3 ;  /* 0x0000000300047202 */ /* 0x000fe40000000f00 */
[----:B------:R-:W1:Y:S03]  /*0220*/  LDC.64 R2, c[0x0][0x388] ;  /* 0x0000e200ff027b82 */ /* 0x000e660000000a00 */
[----:B------:R-:W-:Y:S01]  /*0230*/  @!P1 IMAD.MOV R4, RZ, RZ, -R4 ;  /* 0x000000ffff049224 */ /* 0x000fe200078e0a04 */
[----:B------:R-:W-:-:S05]  /*0240*/  @!P2 LOP3.LUT R4, RZ, R5, RZ, 0x33, !PT ;  /* 0x00000005ff04a212 */ /* 0x000fca00078e33ff */
[----:B------:R-:W-:-:S04]  /*0250*/  IMAD.MOV R6, RZ, RZ, -R4 ;  /* 0x000000ffff067224 */ /* 0x000fc800078e0a04 */
[----:B------:R-:W-:-:S05]  /*0260*/  IMAD R6, R5, R6, R0 ;  /* 0x0000000605067224 */ /* 0x000fca00078e0200 */
[----:B------:R-:W-:-:S05]  /*0270*/  SHF.R.S32.HI R5, RZ, 0x5, R6 ;  /* 0x00000005ff057819 */ /* 0x000fca0000011406 */
[----:B0-----:R-:W-:-:S04]  /*0280*/  IMAD R7, R4, UR6, R5 ;  /* 0x0000000604077c24 */ /* 0x001fc8000f8e0205 */
[----:B-1----:R-:W-:-:S06]  /*0290*/  IMAD.WIDE R2, R7, 0x2, R2 ;  /* 0x0000000207027825 */ /* 0x002fcc00078e0202 */
[----:B--2---:R-:W2:Y:S02]  /*02a0*/  LDG.E.U16.CONSTANT R2, desc[UR4][R2.64] ;  /* 0x0000000402027981 */ /* 0x004ea4000c1e9500 */
[----:B--2---:R-:W-:-:S05]  /*02b0*/  HADD2.F32 R9, -RZ, R2.H0_H0 ;  /* 0x20000002ff097230 */ /* 0x004fca0000004100 */
[----:B------:R-:W-:-:S13]  /*02c0*/  FSETP.NEU.AND P0, PT, R9, RZ, PT ;  /* 0x000000ff0900720b */ /* 0x000fda0003f0d000 */
        /* <DEDUP_REMOVED lines=11> */
[----:B0-----:R-:W-:-:S04]  /*0380*/  LOP3.LUT R4, R6, 0x1, RZ, 0xc0, !PT ;  /* 0x0000000106047812 */ /* 0x001fc800078ec0ff */
[----:B------:R-:W-:Y:S02]  /*0390*/  ISETP.NE.U32.AND P0, PT, R4, 0x1, PT ;  /* 0x000000010400780c */ /* 0x000fe40003f05070 */
[----:B------:R-:W0:Y:S02]  /*03a0*/  LDC.64 R4, c[0x0][0x390] ;  /* 0x0000e400ff047b82 */ /* 0x000e240000000a00 */
[----:B0-----:R-:W-:Y:S01]  /*03b0*/  IMAD.WIDE R4, R0, 0x2, R4 ;  /* 0x0000000200047825 */ /* 0x001fe200078e0204 */
[----:B--2---:R-:W-:-:S08]  /*03c0*/  SHF.R.U32.HI R6, RZ, 0x4, R2 ;  /* 0x00000004ff067819 */ /* 0x004fd00000011602 */
        /* <DEDUP_REMOVED lines=8> */
.L_x_41:
        /* <DEDUP_REMOVED lines=11> */
.L_x_111:


//--------------------- .text.quant_matvec_k4_f32_kernel --------------------------
	.section	.text.quant_matvec_k4_f32_kernel,"ax",@progbits
	.align	128
        .global         quant_matvec_k4_f32_kernel
        .type           quant_matvec_k4_f32_kernel,@function
        .size           quant_matvec_k4_f32_kernel,(.L_x_112 - quant_matvec_k4_f32_kernel)
        .other          quant_matvec_k4_f32_kernel,@"STO_CUDA_ENTRY STV_DEFAULT"
quant_matvec_k4_f32_kernel:
.text.quant_matvec_k4_f32_kernel:
[----:B------:R-:W-:Y:S01]  /*0000*/  LDC R1, c[0x0][0x37c] ;  /* 0x0000df00ff017b82 */ /* 0x000fe20000000800 */
[----:B------:R-:W0:Y:S01]  /*0010*/  S2R R0, SR_CTAID.X ;  /* 0x0000000000007919 */ /* 0x000e220000002500 */
[----:B------:R-:W0:Y:S02]  /*0020*/  LDCU UR4, c[0x0][0x3a8] ;  /* 0x00007500ff0477ac */ /* 0x000e240008000800 */
[----:B0-----:R-:W-:-:S13]  /*0030*/  ISETP.GE.AND P0, PT, R0, UR4, PT ;  /* 0x0000000400007c0c */ /* 0x001fda000bf06270 */
[----:B------:R-:W-:Y:S05]  /*0040*/  @P0 EXIT ;  /* 0x000000000000094d */ /* 0x000fea0003800000 */
[----:B------:R-:W0:Y:S01]  /*0050*/  LDCU UR4, c[0x0][0x3ac] ;  /* 0x00007580ff0477ac */ /* 0x000e220008000800 */
[----:B------:R-:W1:Y:S01]  /*0060*/  S2R R2, SR_TID.X ;  /* 0x0000000000027919 */ /* 0x000e620000002100 */
[----:B------:R-:W-:Y:S01]  /*0070*/  IMAD.MOV.U32 R3, RZ, RZ, RZ ;  /* 0x000000ffff037224 */ /* 0x000fe200078e00ff */
[----:B------:R-:W2:Y:S01]  /*0080*/  LDCU.64 UR8, c[0x0][0x358] ;  /* 0x00006b00ff0877ac */ /* 0x000ea20008000a00 */
[----:B0-----:R-:W-:-:S09]  /*0090*/  UISETP.GE.AND UP0, UPT, UR4, 0x1, UPT ;  /* 0x000000010400788c */ /* 0x001fd2000bf06270 */
[----:B--2---:R-:W-:Y:S05]  /*00a0*/  BRA.U !UP0, `(.L_x_42) ;  /* 0x0000000108f47547 */ /* 0x004fea000b800000 */
[----:B------:R-:W0:Y:S01]  /*00b0*/  LDC R4, c[0x0][0x360] ;  /* 0x0000d800ff047b82 */ /* 0x000e220000000800 */
[----:B------:R-:W-:Y:S01]  /*00c0*/  UIADD3 UR4, UPT, UPT, UR4, 0x7, URZ ;  /* 0x0000000704047890 */ /* 0x000fe2000fffe0ff */
[----:B------:R-:W-:Y:S02]  /*00d0*/  IMAD.MOV.U32 R3, RZ, RZ, RZ ;  /* 0x000000ffff037224 */ /* 0x000fe400078e00ff */
[----:B------:R-:W-:Y:S01]  /*00e0*/  IMAD.MOV.U32 R5, RZ, RZ, RZ ;  /* 0x000000ffff057224 */ /* 0x000fe200078e00ff */
[----:B------:R-:W-:-:S04]  /*00f0*/  USHF.R.S32.HI UR5, URZ, 0x1f, UR4 ;  /* 0x0000001fff057899 */ /* 0x000fc80008011404 */
[----:B------:R-:W-:-:S04]  /*0100*/  ULEA.HI UR5, UR5, UR4, URZ, 0x3 ;  /* 0x0000000405057291 */ /* 0x000fc8000f8f18ff */
[----:B------:R-:W-:-:S06]  /*0110*/  USHF.R.S32.HI UR5, URZ, 0x3, UR5 ;  /* 0x00000003ff057899 */ /* 0x000fcc0008011405 */
[----:B------:R-:W-:-:S07]  /*0120*/  IMAD R6, R0, UR5, RZ ;  /* 0x0000000500067c24 */ /* 0x000fce000f8e02ff */
.L_x_46:
[----:B------:R-:W2:Y:S01]  /*0130*/  LDCU UR6, c[0x0][0x3ac] ;  /* 0x00007580ff0677ac */ /* 0x000ea20008000800 */
[----:B------:R-:W3:Y:S01]  /*0140*/  LDC.64 R8, c[0x0][0x388] ;  /* 0x0000e200ff087b82 */ /* 0x000ee20000000a00 */
[----:B------:R-:W-:Y:S01]  /*0150*/  LEA.HI R11, R5, R6, RZ, 0x1d ;  /* 0x00000006050b7211 */ /* 0x000fe200078fe8ff */
[----:B------:R-:W4:Y:S01]  /*0160*/  LDCU.64 UR4, c[0x0][0x390] ;  /* 0x00007200ff0477ac */ /* 0x000f220008000a00 */
[----:B--2---:R-:W-:-:S05]  /*0170*/  IMAD R7, R0, UR6, R5 ;  /* 0x0000000600077c24 */ /* 0x004fca000f8e0205 */
[----:B----4-:R-:W-:Y:S01]  /*0180*/  IADD3 R10, P0, PT, R7, UR4, RZ ;  /* 0x00000004070a7c10 */ /* 0x010fe2000ff1e0ff */
[----:B---3--:R-:W-:-:S03]  /*0190*/  IMAD.WIDE.U32 R8, R11, 0x2, R8 ;  /* 0x000000020b087825 */ /* 0x008fc600078e0008 */
[----:B------:R-:W-:-:S03]  /*01a0*/  IADD3.X R11, PT, PT, RZ, UR5, RZ, P0, !PT ;  /* 0x00000005ff0b7c10 */ /* 0x000fc600087fe4ff */
[----:B------:R-:W2:Y:S04]  /*01b0*/  LDG.E.U16.CONSTANT R8, desc[UR8][R8.64] ;  /* 0x0000000808087981 */ /* 0x000ea8000c1e9500 */
[----:B------:R-:W3:Y:S01]  /*01c0*/  LDG.E.U8.CONSTANT R10, desc[UR8][R10.64] ;  /* 0x000000080a0a7981 */ /* 0x000ee2000c1e9100 */
[----:B--2---:R-:W-:Y:S01]  /*01d0*/  HADD2.F32 R13, -RZ, R8.H0_H0 ;  /* 0x20000008ff0d7230 */ /* 0x004fe20000004100 */
[----:B---3--:R-:W-:-:S04]  /*01e0*/  LOP3.LUT P0, R12, R10, 0x3f, RZ, 0xc0, !PT ;  /* 0x0000003f0a0c7812 */ /* 0x008fc8000780c0ff */
[----:B------:R-:W-:-:S13]  /*01f0*/  FSETP.EQ.OR P0, PT, R13, RZ, !P0 ;  /* 0x000000ff0d00720b */ /* 0x000fda0004702400 */
[----:B------:R-:W-:Y:S05]  /*0200*/  @P0 BRA `(.L_x_43) ;  /* 0x0000000000900947 */ /* 0x000fea0003800000 */
[----:B------:R-:W2:Y:S01]  /*0210*/  LDC R10, c[0x0][0x3b0] ;  /* 0x0000ec00ff0a7b82 */ /* 0x000ea20000000800 */
[----:B------:R-:W3:Y:S02]  /*0220*/  I2F.U16 R8, R12 ;  /* 0x0000000c00087306 */ /* 0x000ee40000101000 */
[----:B---3--:R-:W-:-:S04]  /*0230*/  FMUL R8, R8, 0.03125 ;  /* 0x3d00000008087820 */ /* 0x008fc80000400000 */
[----:B------:R-:W-:Y:S01]  /*0240*/  FMUL R15, R13, R8 ;  /* 0x000000080d0f7220 */ /* 0x000fe20000400000 */
[----:B--2---:R-:W-:-:S05]  /*0250*/  IMAD R9, R5, -0x20, R10 ;  /* 0xffffffe005097824 */ /* 0x004fca00078e020a */
[----:B------:R-:W-:-:S13]  /*0260*/  ISETP.GE.AND P0, PT, R9, 0x1, PT ;  /* 0x000000010900780c */ /* 0x000fda0003f06270 */
[----:B------:R-:W-:Y:S05]  /*0270*/  @!P0 BRA `(.L_x_42) ;  /* 0x0000000000808947 */ /* 0x000fea0003800000 */
[----:B------:R-:W-:Y:S01]  /*0280*/  VIMNMX R16, PT, PT, R9, 0x20, PT ;  /* 0x0000002009107848 */ /* 0x000fe20003fe0100 */
[----:B------:R-:W2:Y:S01]  /*0290*/  LDCU.64 UR4, c[0x0][0x380] ;  /* 0x00007000ff0477ac */ /* 0x000ea20008000a00 */
[----:B------:R-:W-:Y:S02]  /*02a0*/  BSSY.RECONVERGENT B0, `(.L_x_43) ;  /* 0x000001a000007945 */ /* 0x000fe40003800200 */
[----:B-1----:R-:W-:-:S13]  /*02b0*/  ISETP.GE.AND P0, PT, R2, R16, PT ;  /* 0x000000100200720c */ /* 0x002fda0003f06270 */
[----:B------:R-:W-:Y:S05]  /*02c0*/  @P0 BRA `(.L_x_44) ;  /* 0x00000000005c0947 */ /* 0x000fea0003800000 */
[----:B------:R-:W1:Y:S01]  /*02d0*/  LDC.64 R8, c[0x0][0x398] ;  /* 0x0000e600ff087b82 */ /* 0x000e620000000a00 */
[--C-:B------:R-:W-:Y:S02]  /*02e0*/  IMAD R11, R5, 0x20, R2.reuse ;  /* 0x00000020050b7824 */ /* 0x100fe400078e0202 */
[----:B------:R-:W-:Y:S02]  /*02f0*/  IMAD.MOV.U32 R13, RZ, RZ, R2 ;  /* 0x000000ffff0d7224 */ /* 0x000fe400078e0002 */
[----:B-1----:R-:W-:-:S07]  /*0300*/  IMAD.WIDE.U32 R8, R11, 0x4, R8 ;  /* 0x000000040b087825 */ /* 0x002fce00078e0008 */
.L_x_45:
[----:B------:R-:W-:Y:S01]  /*0310*/  SHF.R.U32.HI R10, RZ, 0x1, R13 ;  /* 0x00000001ff0a7819 */ /* 0x000fe2000001160d */
[----:B------:R1:W3:Y:S03]  /*0320*/  LDG.E.CONSTANT R14, desc[UR8][R8.64] ;  /* 0x00000008080e7981 */ /* 0x0002e6000c1e9900 */
[----:B------:R-:W-:-:S04]  /*0330*/  LEA R10, R7, R10, 0x4 ;  /* 0x0000000a070a7211 */ /* 0x000fc800078e20ff */
[----:B--2---:R-:W-:-:S05]  /*0340*/  IADD3 R10, P0, PT, R10, UR4, RZ ;  /* 0x000000040a0a7c10 */ /* 0x004fca000ff1e0ff */
[----:B------:R-:W-:-:S05]  /*0350*/  IMAD.X R11, RZ, RZ, UR5, P0 ;  /* 0x00000005ff0b7e24 */ /* 0x000fca00080e06ff */
[----:B------:R-:W2:Y:S01]  /*0360*/  LDG.E.U8.CONSTANT R10, desc[UR8][R10.64] ;  /* 0x000000080a0a7981 */ /* 0x000ea2000c1e9100 */
[----:B------:R-:W-:-:S04]  /*0370*/  LOP3.LUT R12, R13, 0x1, RZ, 0xc0, !PT ;  /* 0x000000010d0c7812 */ /* 0x000fc800078ec0ff */
[----:B------:R-:W-:Y:S02]  /*0380*/  ISETP.NE.U32.AND P0, PT, R12, 0x1, PT ;  /* 0x000000010c00780c */ /* 0x000fe40003f05070 */
[C---:B0-----:R-:W-:Y:S01]  /*0390*/  IADD3 R13, PT, PT, R4.reuse, R13, RZ ;  /* 0x0000000d040d7210 */ /* 0x041fe20007ffe0ff */
[----:B-1----:R-:W-:Y:S01]  /*03a0*/  IMAD.WIDE.U32 R8, R4, 0x4, R8 ;  /* 0x0000000404087825 */ /* 0x002fe200078e0008 */
[----:B--2---:R-:W-:-:S09]  /*03b0*/  SHF.R.U32.HI R12, RZ, 0x4, R10 ;  /* 0x00000004ff0c7819 */ /* 0x004fd2000001160a */
[----:B------:R-:W-:-:S04]  /*03c0*/  @P0 LOP3.LUT R12, R10, 0xf, RZ, 0xc0, !PT ;  /* 0x0000000f0a0c0812 */ /* 0x000fc800078ec0ff */
[----:B------:R-:W-:-:S13]  /*03d0*/  ISETP.GE.U32.AND P0, PT, R12, 0x8, PT ;  /* 0x000000080c00780c */ /* 0x000fda0003f06070 */
[----:B------:R-:W-:Y:S01]  /*03e0*/  @P0 VIADD R12, R12, 0xfff0 ;  /* 0x0000fff00c0c0836 */ /* 0x000fe20000000000 */
[----:B------:R-:W-:-:S05]  /*03f0*/  ISETP.GE.AND P0, PT, R13, R16, PT ;  /* 0x000000100d00720c */ /* 0x000fca0003f06270 */
[----:B------:R-:W0:Y:S02]  /*0400*/  I2F.S16 R12, R12 ;  /* 0x0000000c000c7306 */ /* 0x000e240000101400 */
[----:B0-----:R-:W-:-:S04]  /*0410*/  FMUL R10, R15, R12 ;  /* 0x0000000c0f0a7220 */ /* 0x001fc80000400000 */
[----:B---3--:R-:W-:Y:S02]  /*0420*/  FFMA R3, R10, R14, R3 ;  /* 0x0000000e0a037223 */ /* 0x008fe40000000003 */
[----:B------:R-:W-:Y:S05]  /*0430*/  @!P0 BRA `(.L_x_45) ;  /* 0xfffffffc00b48947 */ /* 0x000fea000383ffff */
.L_x_44:
[----:B--2---:R-:W-:Y:S05]  /*0440*/  BSYNC.RECONVERGENT B0 ;  /* 0x0000000000007941 */ /* 0x004fea0003800200 */
.L_x_43:
[----:B------:R-:W-:-:S05]  /*0450*/  VIADD R5, R5, 0x1 ;  /* 0x0000000105057836 */ /* 0x000fca0000000000 */
[----:B------:R-:W-:-:S13]  /*0460*/  ISETP.NE.AND P0, PT, R5, UR6, PT ;  /* 0x0000000605007c0c */ /* 0x000fda000bf05270 */
[----:B------:R-:W-:Y:S05]  /*0470*/  @P0 BRA `(.L_x_46) ;  /* 0xfffffffc002c0947 */ /* 0x000fea000383ffff */
.L_x_42:
[----:B------:R-:W2:Y:S01]  /*0480*/  S2UR UR5, SR_CgaCtaId ;  /* 0x00000000000579c3 */ /* 0x000ea20000008800 */
[----:B------:R-:W-:Y:S01]  /*0490*/  UMOV UR4, 0x400 ;  /* 0x0000040000047882 */ /* 0x000fe20000000000 */
[----:B------:R-:W3:Y:S01]  /*04a0*/  LDCU UR6, c[0x0][0x360] ;  /* 0x00006c00ff0677ac */ /* 0x000ee20008000800 */
[----:B-1----:R-:W-:Y:S01]  /*04b0*/  ISETP.NE.AND P0, PT, R2, RZ, PT ;  /* 0x000000ff0200720c */ /* 0x002fe20003f05270 */
[----:B---3--:R-:W-:Y:S02]  /*04c0*/  UISETP.GE.U32.AND UP0, UPT, UR6, 0x2, UPT ;  /* 0x000000020600788c */ /* 0x008fe4000bf06070 */
[----:B--2---:R-:W-:-:S06]  /*04d0*/  ULEA UR4, UR5, UR4, 0x18 ;  /* 0x0000000405047291 */ /* 0x004fcc000f8ec0ff */
[----:B0-----:R-:W-:-:S05]  /*04e0*/  LEA R4, R2, UR4, 0x2 ;  /* 0x0000000402047c11 */ /* 0x001fca000f8e10ff */
[----:B------:R0:W-:Y:S01]  /*04f0*/  STS [R4], R3 ;  /* 0x0000000304007388 */ /* 0x0001e20000000800 */
[----:B------:R-:W-:Y:S06]  /*0500*/  BAR.SYNC.DEFER_BLOCKING 0x0 ;  /* 0x0000000000007b1d */ /* 0x000fec0000010000 */
[----:B------:R-:W-:Y:S05]  /*0510*/  BRA.U !UP0, `(.L_x_47) ;  /* 0x0000000108307547 */ /* 0x000fea000b800000 */
[----:B0-----:R-:W-:-:S07]  /*0520*/  IMAD.U32 R3, RZ, RZ, UR6 ;  /* 0x00000006ff037e24 */ /* 0x001fce000f8e00ff */
.L_x_48:
        /* <DEDUP_REMOVED lines=10> */
[----:B-1----:R-:W-:Y:S05]  /*05d0*/  @P1 BRA `(.L_x_48) ;  /* 0xfffffffc00d41947 */ /* 0x002fea000383ffff */
.L_x_47:
[----:B------:R-:W-:Y:S05]  /*05e0*/  @P0 EXIT ;  /* 0x000000000000094d */ /* 0x000fea0003800000 */
[----:B------:R-:W1:Y:S01]  /*05f0*/  S2UR UR5, SR_CgaCtaId ;  /* 0x00000000000579c3 */ /* 0x000e620000008800 */
[----:B------:R-:W-:-:S07]  /*0600*/  UMOV UR4, 0x400 ;  /* 0x0000040000047882 */ /* 0x000fce0000000000 */
[----:B0-----:R-:W0:Y:S01]  /*0610*/  LDC.64 R2, c[0x0][0x3a0] ;  /* 0x0000e800ff027b82 */ /* 0x001e220000000a00 */
[----:B-1----:R-:W-:Y:S01]  /*0620*/  ULEA UR4, UR5, UR4, 0x18 ;  /* 0x0000000405047291 */ /* 0x002fe2000f8ec0ff */
[----:B0-----:R-:W-:-:S08]  /*0630*/  IMAD.WIDE.U32 R2, R0, 0x4, R2 ;  /* 0x0000000400027825 */ /* 0x001fd000078e0002 */
[----:B------:R-:W0:Y:S04]  /*0640*/  LDS R5, [UR4] ;  /* 0x00000004ff057984 */ /* 0x000e280008000800 */
[----:B0-----:R-:W-:Y:S01]  /*0650*/  STG.E desc[UR8][R2.64], R5 ;  /* 0x0000000502007986 */ /* 0x001fe2000c101908 */
[----:B------:R-:W-:Y:S05]  /*0660*/  EXIT ;  /* 0x000000000000794d */ /* 0x000fea0003800000 */
.L_x_49:
        /* <DEDUP_REMOVED lines=9> */
.L_x_112:


//--------------------- .text.quant_matvec_q4_f32_kernel --------------------------
	.section	.text.quant_matvec_q4_f32_kernel,"ax",@progbits
	.align	128
        .global         quant_matvec_q4_f32_kernel
        .type           quant_matvec_q4_f32_kernel,@function
        .size           quant_matvec_q4_f32_kernel,(.L_x_113 - quant_matvec_q4_f32_kernel)
        .other          quant_matvec_q4_f32_kernel,@"STO_CUDA_ENTRY STV_DEFAULT"
quant_matvec_q4_f32_kernel:
.text.quant_matvec_q4_f32_kernel:
        /* <DEDUP_REMOVED lines=12> */
[----:B------:R-:W-:Y:S02]  /*00c0*/  IMAD.MOV.U32 R5, RZ, RZ, RZ ;  /* 0x000000ffff057224 */ /* 0x000fe400078e00ff */
[----:B------:R-:W-:-:S07]  /*00d0*/  IMAD.MOV.U32 R7, RZ, RZ, RZ ;  /* 0x000000ffff077224 */ /* 0x000fce00078e00ff */
.L_x_54:
[----:B------:R-:W2:Y:S01]  /*00e0*/  LDC.64 R2, c[0x0][0x388] ;  /* 0x0000e200ff027b82 */ /* 0x000ea20000000a00 */
[----:B------:R-:W3:Y:S02]  /*00f0*/  LDCU UR6, c[0x0][0x3a4] ;  /* 0x00007480ff0677ac */ /* 0x000ee40008000800 */
[----:B---3--:R-:W-:-:S04]  /*0100*/  IMAD R6, R0, UR6, R7 ;  /* 0x0000000600067c24 */ /* 0x008fc8000f8e0207 */
[----:B--2---:R-:W-:-:S06]  /*0110*/  IMAD.WIDE.U32 R2, R6, 0x2, R2 ;  /* 0x0000000206027825 */ /* 0x004fcc00078e0002 */
[----:B------:R-:W2:Y:S02]  /*0120*/  LDG.E.U16.CONSTANT R2, desc[UR8][R2.64] ;  /* 0x0000000802027981 */ /* 0x000ea4000c1e9500 */
[----:B--2---:R-:W-:-:S05]  /*0130*/  HADD2.F32 R15, -RZ, R2.H0_H0 ;  /* 0x20000002ff0f7230 */ /* 0x004fca0000004100 */
[----:B------:R-:W-:-:S13]  /*0140*/  FSETP.NEU.AND P0, PT, R15, RZ, PT ;  /* 0x000000ff0f00720b */ /* 0x000fda0003f0d000 */
[----:B------:R-:W-:Y:S05]  /*0150*/  @!P0 BRA `(.L_x_51) ;  /* 0x0000000000848947 */ /* 0x000fea0003800000 */
[----:B------:R-:W2:Y:S02]  /*0160*/  LDC R2, c[0x0][0x3a8] ;  /* 0x0000ea00ff027b82 */ /* 0x000ea40000000800 */
        /* <DEDUP_REMOVED lines=9> */
[----:B------:R-:W-:Y:S01]  /*0200*/  IMAD R11, R7, 0x20, R4 ;  /* 0x00000020070b7824 */ /* 0x000fe200078e0204 */
[----:B------:R-:W-:-:S03]  /*0210*/  MOV R8, R4 ;  /* 0x0000000400087202 */ /* 0x000fc60000000f00 */
[----:B-1----:R-:W-:-:S07]  /*0220*/  IMAD.WIDE.U32 R2, R11, 0x4, R2 ;  /* 0x000000040b027825 */ /* 0x002fce00078e0002 */
.L_x_53:
[----:B------:R-:W-:Y:S01]  /*0230*/  SHF.R.U32.HI R11, RZ, 0x1, R8 ;  /* 0x00000001ff0b7819 */ /* 0x000fe20000011608 */
[----:B------:R1:W3:Y:S04]  /*0240*/  LDG.E.CONSTANT R13, desc[UR8][R2.64] ;  /* 0x00000008020d7981 */ /* 0x0002e8000c1e9900 */
[----:B------:R-:W-:-:S05]  /*0250*/  IMAD R11, R6, 0x10, R11 ;  /* 0x00000010060b7824 */ /* 0x000fca00078e020b */
        /* <DEDUP_REMOVED lines=16> */
.L_x_52:
[----:B--2---:R-:W-:Y:S05]  /*0360*/  BSYNC.RECONVERGENT B0 ;  /* 0x0000000000007941 */ /* 0x004fea0003800200 */
.L_x_51:
[----:B------:R-:W-:-:S05]  /*0370*/  VIADD R7, R7, 0x1 ;  /* 0x0000000107077836 */ /* 0x000fca0000000000 */
[----:B------:R-:W-:-:S13]  /*0380*/  ISETP.NE.AND P0, PT, R7, UR6, PT ;  /* 0x0000000607007c0c */ /* 0x000fda000bf05270 */
[----:B------:R-:W-:Y:S05]  /*0390*/  @P0 BRA `(.L_x_54) ;  /* 0xfffffffc00500947 */ /* 0x000fea000383ffff */
.L_x_50:
[----:B------:R-:W2:Y:S01]  /*03a0*/  S2UR UR5, SR_CgaCtaId ;  /* 0x00000000000579c3 */ /* 0x000ea20000008800 */
[----:B------:R-:W-:Y:S01]  /*03b0*/  UMOV UR4, 0x400 ;  /* 0x0000040000047882 */ /* 0x000fe20000000000 */
[----:B------:R-:W3:Y:S01]  /*03c0*/  LDCU UR6, c[0x0][0x360] ;  /* 0x00006c00ff0677ac */ /* 0x000ee20008000800 */
[----:B-1----:R-:W-:Y:S01]  /*03d0*/  ISETP.NE.AND P0, PT, R4, RZ, PT ;  /* 0x000000ff0400720c */ /* 0x002fe20003f05270 */
[----:B---3--:R-:W-:Y:S02]  /*03e0*/  UISETP.GE.U32.AND UP0, UPT, UR6, 0x2, UPT ;  /* 0x000000020600788c */ /* 0x008fe4000bf06070 */
[----:B--2---:R-:W-:-:S06]  /*03f0*/  ULEA UR4, UR5, UR4, 0x18 ;  /* 0x0000000405047291 */ /* 0x004fcc000f8ec0ff */
[----:B------:R-:W-:-:S05]  /*0400*/  LEA R2, R4, UR4, 0x2 ;  /* 0x0000000404027c11 */ /* 0x000fca000f8e10ff */
[----:B------:R1:W-:Y:S01]  /*0410*/  STS [R2], R5 ;  /* 0x0000000502007388 */ /* 0x0003e20000000800 */
[----:B------:R-:W-:Y:S06]  /*0420*/  BAR.SYNC.DEFER_BLOCKING 0x0 ;  /* 0x0000000000007b1d */ /* 0x000fec0000010000 */
[----:B------:R-:W-:Y:S05]  /*0430*/  BRA.U !UP0, `(.L_x_55) ;  /* 0x0000000108307547 */ /* 0x000fea000b800000 */
[----:B------:R-:W-:-:S07]  /*0440*/  IMAD.U32 R3, RZ, RZ, UR6 ;  /* 0x00000006ff037e24 */ /* 0x000fce000f8e00ff */
.L_x_56:
[----:B0-----:R-:W-:-:S04]  /*0450*/  SHF.R.U32.HI R9, RZ, 0x1, R3 ;  /* 0x00000001ff097819 */ /* 0x001fc80000011603 */
[----:B------:R-:W-:-:S13]  /*0460*/  ISETP.GE.U32.AND P1, PT, R4, R9, PT ;  /* 0x000000090400720c */ /* 0x000fda0003f26070 */
[----:B-1----:R-:W-:Y:S01]  /*0470*/  @!P1 LEA R5, R9, R2, 0x2 ;  /* 0x0000000209059211 */ /* 0x002fe200078e10ff */
[----:B------:R-:W-:Y:S05]  /*0480*/  @!P1 LDS R6, [R2] ;  /* 0x0000000002069984 */ /* 0x000fea0000000800 */
[----:B------:R-:W0:Y:S02]  /*0490*/  @!P1 LDS R5, [R5] ;  /* 0x0000000005059984 */ /* 0x000e240000000800 */
[----:B0-----:R-:W-:-:S05]  /*04a0*/  @!P1 FADD R7, R5, R6 ;  /* 0x0000000605079221 */ /* 0x001fca0000000000 */
[----:B------:R2:W-:Y:S01]  /*04b0*/  @!P1 STS [R2], R7 ;  /* 0x0000000702009388 */ /* 0x0005e20000000800 */
[----:B------:R-:W-:Y:S01]  /*04c0*/  BAR.SYNC.DEFER_BLOCKING 0x0 ;  /* 0x0000000000007b1d */ /* 0x000fe20000010000 */
[----:B------:R-:W-:Y:S01]  /*04d0*/  ISETP.GT.U32.AND P1, PT, R3, 0x3, PT ;  /* 0x000000030300780c */ /* 0x000fe20003f24070 */
[----:B------:R-:W-:-:S12]  /*04e0*/  IMAD.MOV.U32 R3, RZ, RZ, R9 ;  /* 0x000000ffff037224 */ /* 0x000fd800078e0009 */
[----:B--2---:R-:W-:Y:S05]  /*04f0*/  @P1 BRA `(.L_x_56) ;  /* 0xfffffffc00d41947 */ /* 0x004fea000383ffff */
.L_x_55:
[----:B------:R-:W-:Y:S05]  /*0500*/  @P0 EXIT ;  /* 0x000000000000094d */ /* 0x000fea0003800000 */
[----:B------:R-:W2:Y:S01]  /*0510*/  S2UR UR5, SR_CgaCtaId ;  /* 0x00000000000579c3 */ /* 0x000ea20000008800 */
[----:B------:R-:W-:-:S07]  /*0520*/  UMOV UR4, 0x400 ;  /* 0x0000040000047882 */ /* 0x000fce0000000000 */
[----:B-1----:R-:W1:Y:S01]  /*0530*/  LDC.64 R2, c[0x0][0x398] ;  /* 0x0000e600ff027b82 */ /* 0x002e620000000a00 */
[----:B--2---:R-:W-:Y:S01]  /*0540*/  ULEA UR4, UR5, UR4, 0x18 ;  /* 0x0000000405047291 */ /* 0x004fe2000f8ec0ff */
[----:B-1----:R-:W-:-:S08]  /*0550*/  IMAD.WIDE.U32 R2, R0, 0x4, R2 ;  /* 0x0000000400027825 */ /* 0x002fd000078e0002 */
[----:B------:R-:W1:Y:S04]  /*0560*/  LDS R5, [UR4] ;  /* 0x00000004ff057984 */ /* 0x000e680008000800 */
[----:B-1----:R-:W-:Y:S01]  /*0570*/  STG.E desc[UR8][R2.64], R5 ;  /* 0x0000000502007986 */ /* 0x002fe2000c101908 */
[----:B------:R-:W-:Y:S05]  /*0580*/  EXIT ;  /* 0x000000000000794d */ /* 0x000fea0003800000 */
.L_x_57:
        /* <DEDUP_REMOVED lines=15> */
.L_x_113:


//--------------------- .text.softmax_rows_optimized_kernel --------------------------
	.section	.text.softmax_rows_optimized_kernel,"ax",@progbits
	.align	128
        .global         softmax_rows_optimized_kernel
        .type           softmax_rows_optimized_kernel,@function
        .size           softmax_rows_optimized_kernel,(.L_x_106 - softmax_rows_optimized_kernel)
        .other          softmax_rows_optimized_kernel,@"STO_CUDA_ENTRY STV_DEFAULT"
softmax_rows_optimized_kernel:
.text.softmax_rows_optimized_kernel:
[----:B------:R-:W-:Y:S08]  /*0000*/  LDC R1, c[0x0][0x37c] ;  /* 0x0000df00ff017b82 */ /* 0x000ff00000000800 */
[----:B------:R-:W0:Y:S08]  /*0010*/  S2UR UR4, SR_CTAID.X ;  /* 0x00000000000479c3 */ /* 0x000e300000002500 */
[----:B------:R-:W0:Y:S02]  /*0020*/  LDC R0, c[0x0][0x388] ;  /* 0x0000e200ff007b82 */ /* 0x000e240000000800 */
[----:B0-----:R-:W-:-:S13]  /*0030*/  ISETP.LE.AND P0, PT, R0, UR4, PT ;  /* 0x0000000400007c0c */ /* 0x001fda000bf03270 */
[----:B------:R-:W-:Y:S05]  /*0040*/  @P0 EXIT ;  /* 0x000000000000094d */ /* 0x000fea0003800000 */
[----:B------:R-:W0:Y:S01]  /*0050*/  S2R R18, SR_TID.X ;  /* 0x0000000000127919 */ /* 0x000e220000002100 */
[----:B------:R-:W1:Y:S01]  /*0060*/  LDCU UR5, c[0x0][0x38c] ;  /* 0x00007180ff0577ac */ /* 0x000e620008000800 */
[----:B------:R-:W2:Y:S01]  /*0070*/  LDC.64 R6, c[0x0][0x380] ;  /* 0x0000e000ff067b82 */ /* 0x000ea20000000a00 */
[----:B------:R-:W-:Y:S01]  /*0080*/  BSSY.RECONVERGENT B0, `(.L_x_58) ;  /* 0x000002d000007945 */ /* 0x000fe20003800200 */
[----:B------:R-:W-:Y:S01]  /*0090*/  IMAD.MOV.U32 R8, RZ, RZ, -0x800000 ;  /* 0xff800000ff087424 */ /* 0x000fe200078e00ff */
[----:B------:R-:W3:Y:S05]  /*00a0*/  LDCU.64 UR6, c[0x0][0x358] ;  /* 0x00006b00ff0677ac */ /* 0x000eea0008000a00 */
[----:B------:R-:W4:Y:S01]  /*00b0*/  LDC R10, c[0x0][0x360] ;  /* 0x0000d800ff0a7b82 */ /* 0x000f220000000800 */
[----:B-1----:R-:W-:-:S04]  /*00c0*/  IMAD.U32 R14, RZ, RZ, UR5 ;  /* 0x00000005ff0e7e24 */ /* 0x002fc8000f8e00ff */
[----:B------:R-:W-:Y:S01]  /*00d0*/  IMAD.WIDE.U32 R4, R14, UR4, RZ ;  /* 0x000000040e047c25 */ /* 0x000fe2000f8e00ff */
[----:B------:R-:W-:Y:S02]  /*00e0*/  SHF.R.S32.HI R0, RZ, 0x1f, R14 ;  /* 0x0000001fff007819 */ /* 0x000fe4000001140e */
[----:B--2---:R-:W-:-:S03]  /*00f0*/  LEA R2, P1, R4, R6, 0x2 ;  /* 0x0000000604027211 */ /* 0x004fc600078210ff */
[----:B------:R-:W-:Y:S02]  /*0100*/  IMAD R3, R0, UR4, RZ ;  /* 0x0000000400037c24 */ /* 0x000fe4000f8e02ff */
[C---:B0-----:R-:W-:Y:S01]  /*0110*/  IMAD.SHL.U32 R11, R18.reuse, 0x4, RZ ;  /* 0x00000004120b7824 */ /* 0x041fe200078e00ff */
[----:B------:R-:W-:Y:S02]  /*0120*/  LOP3.LUT R12, R18, 0x1f, RZ, 0xc0, !PT ;  /* 0x0000001f120c7812 */ /* 0x000fe400078ec0ff */
[----:B------:R-:W-:Y:S02]  /*0130*/  IADD3 R0, PT, PT, R5, R3, RZ ;  /* 0x0000000305007210 */ /* 0x000fe40007ffe0ff */
[----:B------:R-:W-:Y:S02]  /*0140*/  ISETP.GE.AND P0, PT, R11, R14, PT ;  /* 0x0000000e0b00720c */ /* 0x000fe40003f06270 */
[----:B------:R-:W-:Y:S02]  /*0150*/  LEA.HI.X R3, R4, R7, R0, 0x2, P1 ;  /* 0x0000000704037211 */ /* 0x000fe400008f1400 */
[----:B------:R-:W-:-:S09]  /*0160*/  SHF.R.U32.HI R0, RZ, 0x5, R18 ;  /* 0x00000005ff007819 */ /* 0x000fd20000011612 */
[----:B---34-:R-:W-:Y:S05]  /*0170*/  @P0 BRA `(.L_x_59) ;  /* 0x0000000000740947 */ /* 0x018fea0003800000 */
[----:B------:R-:W0:Y:S01]  /*0180*/  LDC R14, c[0x0][0x38c] ;  /* 0x0000e300ff0e7b82 */ /* 0x000e220000000800 */
[----:B------:R-:W-:Y:S01]  /*0190*/  IMAD.MOV.U32 R8, RZ, RZ, -0x800000 ;  /* 0xff800000ff087424 */ /* 0x000fe200078e00ff */
[----:B------:R-:W-:-:S07]  /*01a0*/  MOV R9, R11 ;  /* 0x0000000b00097202 */ /* 0x000fce0000000f00 */
.L_x_63:
[----:B------:R-:W-:Y:S01]  /*01b0*/  VIADD R5, R9, 0x3 ;  /* 0x0000000309057836 */ /* 0x000fe20000000000 */
[----:B------:R-:W-:Y:S04]  /*01c0*/  BSSY.RECONVERGENT B1, `(.L_x_60) ;  /* 0x0000015000017945 */ /* 0x000fe80003800200 */
[----:B0-----:R-:W-:-:S13]  /*01d0*/  ISETP.GE.AND P0, PT, R5, R14, PT ;  /* 0x0000000e0500720c */ /* 0x001fda0003f06270 */
[----:B------:R-:W-:Y:S05]  /*01e0*/  @P0 BRA `(.L_x_61) ;  /* 0x0000000000180947 */ /* 0x000fea0003800000 */
[----:B------:R-:W-:-:S06]  /*01f0*/  IMAD.WIDE R4, R9, 0x4, R2 ;  /* 0x0000000409047825 */ /* 0x000fcc00078e0202 */
[----:B------:R-:W2:Y:S02]  /*0200*/  LDG.E.128 R4, desc[UR6][R4.64] ;  /* 0x0000000604047981 */ /* 0x000ea4000c1e1d00 */
[----:B--2---:R-:W-:-:S04]  /*0210*/  FMNMX R6, R6, R7, !PT ;  /* 0x0000000706067209 */ /* 0x004fc80007800000 */
[----:B------:R-:W-:-:S04]  /*0220*/  FMNMX3 R7, R4, R5, R6, !PT ;  /* 0x0000000504077276 */ /* 0x000fc80007800006 */
[----:B------:R-:W-:Y:S01]  /*0230*/  FMNMX R8, R7, R8, !PT ;  /* 0x0000000807087209 */ /* 0x000fe20007800000 */
[----:B------:R-:W-:Y:S06]  /*0240*/  BRA `(.L_x_62) ;  /* 0x0000000000307947 */ /* 0x000fec0003800000 */
.L_x_61:
[----:B------:R-:W-:-:S05]  /*0250*/  IMAD.WIDE R4, R9, 0x4, R2 ;  /* 0x0000000409047825 */ /* 0x000fca00078e0202 */
[----:B------:R-:W2:Y:S01]  /*0260*/  LDG.E R7, desc[UR6][R4.64] ;  /* 0x0000000604077981 */ /* 0x000ea2000c1e1900 */
[----:B------:R-:W-:-:S05]  /*0270*/  VIADD R13, R9, 0x1 ;  /* 0x00000001090d7836 */ /* 0x000fca0000000000 */
[----:B------:R-:W-:Y:S02]  /*0280*/  ISETP.GE.AND P0, PT, R13, R14, PT ;  /* 0x0000000e0d00720c */ /* 0x000fe40003f06270 */
[----:B--2---:R-:W-:-:S11]  /*0290*/  FMNMX R8, R7, R8, !PT ;  /* 0x0000000807087209 */ /* 0x004fd60007800000 */
[----:B------:R-:W-:Y:S05]  /*02a0*/  @P0 BRA `(.L_x_62) ;  /* 0x0000000000180947 */ /* 0x000fea0003800000 */
[----:B------:R-:W-:-:S04]  /*02b0*/  IADD3 R7, PT, PT, R9, 0x2, RZ ;  /* 0x0000000209077810 */ /* 0x000fc80007ffe0ff */
[----:B------:R-:W-:Y:S02]  /*02c0*/  ISETP.GE.AND P0, PT, R7, R14, PT ;  /* 0x0000000e0700720c */ /* 0x000fe40003f06270 */
[----:B------:R-:W2:Y:S11]  /*02d0*/  LDG.E R7, desc[UR6][R4.64+0x4] ;  /* 0x0000040604077981 */ /* 0x000eb6000c1e1900 */
[----:B------:R-:W3:Y:S01]  /*02e0*/  @!P0 LDG.E R13, desc[UR6][R4.64+0x8] ;  /* 0x00000806040d8981 */ /* 0x000ee2000c1e1900 */
[----:B--2---:R-:W-:-:S04]  /*02f0*/  FMNMX R8, R8, R7, !PT ;  /* 0x0000000708087209 */ /* 0x004fc80007800000 */
[----:B---3--:R-:W-:-:S07]  /*0300*/  @!P0 FMNMX R8, R8, R13, !PT ;  /* 0x0000000d08088209 */ /* 0x008fce0007800000 */
.L_x_62:
[----:B------:R-:W-:Y:S05]  /*0310*/  BSYNC.RECONVERGENT B1 ;  /* 0x0000000000017941 */ /* 0x000fea0003800200 */
.L_x_60:
[----:B------:R-:W-:-:S05]  /*0320*/  IMAD R9, R10, 0x4, R9 ;  /* 0x000000040a097824 */ /* 0x000fca00078e0209 */
[----:B------:R-:W-:-:S13]  /*0330*/  ISETP.GE.AND P0, PT, R9, R14, PT ;  /* 0x0000000e0900720c */ /* 0x000fda0003f06270 */
[----:B------:R-:W-:Y:S05]  /*0340*/  @!P0 BRA `(.L_x_63) ;  /* 0xfffffffc00988947 */ /* 0x000fea000383ffff */
.L_x_59:
[----:B------:R-:W-:Y:S05]  /*0350*/  BSYNC.RECONVERGENT B0 ;  /* 0x0000000000007941 */ /* 0x000fea0003800200 */
.L_x_58:
[----:B------:R-:W0:Y:S01]  /*0360*/  SHFL.DOWN PT, R5, R8, 0x10, 0x1f ;  /* 0x0a001f0008057f89 */ /* 0x000e2200000e0000 */
[----:B------:R-:W-:Y:S02]  /*0370*/  ISETP.NE.AND P0, PT, R12, RZ, PT ;  /* 0x000000ff0c00720c */ /* 0x000fe40003f05270 */
[----:B------:R-:W-:Y:S02]  /*0380*/  ISETP.GT.U32.AND P1, PT, R18, 0x1f, PT ;  /* 0x0000001f1200780c */ /* 0x000fe40003f24070 */
[----:B------:R-:W-:-:S09]  /*0390*/  SHF.R.U32.HI R13, RZ, 0x5, R10 ;  /* 0x00000005ff0d7819 */ /* 0x000fd2000001160a */
[----:B------:R-:W1:Y:S01]  /*03a0*/  @!P0 S2R R16, SR_CgaCtaId ;  /* 0x0000000000108919 */ /* 0x000e620000008800 */
[----:B0-----:R-:W-:-:S05]  /*03b0*/  FMNMX R5, R5, R8, !PT ;  /* 0x0000000805057209 */ /* 0x001fca0007800000 */
[----:B------:R-:W0:Y:S02]  /*03c0*/  SHFL.DOWN PT, R4, R5, 0x8, 0x1f ;  /* 0x09001f0005047f89 */ /* 0x000e2400000e0000 */
[----:B0-----:R-:W-:Y:S02]  /*03d0*/  FMNMX R4, R5, R4, !PT ;  /* 0x0000000405047209 */ /* 0x001fe40007800000 */
[----:B------:R-:W-:-:S03]  /*03e0*/  @!P0 MOV R5, 0x400 ;  /* 0x0000040000058802 */ /* 0x000fc60000000f00 */
[----:B------:R-:W0:Y:S01]  /*03f0*/  SHFL.DOWN PT, R7, R4, 0x4, 0x1f ;  /* 0x08801f0004077f89 */ /* 0x000e2200000e0000 */
[----:B-1----:R-:W-:-:S05]  /*0400*/  @!P0 LEA R5, R16, R5, 0x18 ;  /* 0x0000000510058211 */ /* 0x002fca00078ec0ff */
[----:B------:R-:W-:Y:S01]  /*0410*/  @!P0 IMAD R5, R0, 0x4, R5 ;  /* 0x0000000400058824 */ /* 0x000fe200078e0205 */
[----:B0-----:R-:W-:-:S05]  /*0420*/  FMNMX R7, R4, R7, !PT ;  /* 0x0000000704077209 */ /* 0x001fca0007800000 */
[----:B------:R-:W0:Y:S02]  /*0430*/  SHFL.DOWN PT, R6, R7, 0x2, 0x1f ;  /* 0x08401f0007067f89 */ /* 0x000e2400000e0000 */
[----:B0-----:R-:W-:-:S05]  /*0440*/  FMNMX R6, R7, R6, !PT ;  /* 0x0000000607067209 */ /* 0x001fca0007800000 */
[----:B------:R-:W0:Y:S02]  /*0450*/  SHFL.DOWN PT, R9, R6, 0x1, 0x1f ;  /* 0x08201f0006097f89 */ /* 0x000e2400000e0000 */
[----:B0-----:R-:W-:-:S05]  /*0460*/  FMNMX R9, R6, R9, !PT ;  /* 0x0000000906097209 */ /* 0x001fca0007800000 */
[----:B------:R-:W0:Y:S04]  /*0470*/  SHFL.IDX PT, R8, R9, RZ, 0x1f ;  /* 0x00001fff09087589 */ /* 0x000e2800000e0000 */
[----:B0-----:R0:W-:Y:S01]  /*0480*/  @!P0 STS [R5], R8 ;  /* 0x0000000805008388 */ /* 0x0011e20000000800 */
[----:B------:R-:W-:Y:S06]  /*0490*/  BAR.SYNC.DEFER_BLOCKING 0x0 ;  /* 0x0000000000007b1d */ /* 0x000fec0000010000 */
[----:B------:R-:W-:Y:S05]  /*04a0*/  @P1 BRA `(.L_x_64) ;  /* 0x0000000000641947 */ /* 0x000fea0003800000 */
[----:B------:R-:W-:Y:S01]  /*04b0*/  ISETP.GE.U32.AND P1, PT, R12, R13, PT ;  /* 0x0000000d0c00720c */ /* 0x000fe20003f26070 */
[----:B------:R-:W-:-:S12]  /*04c0*/  UMOV UR4, 0xffffffff ;  /* 0xffffffff00047882 */ /* 0x000fd80000000000 */
[----:B0-----:R-:W0:Y:S01]  /*04d0*/  @!P1 S2R R5, SR_CgaCtaId ;  /* 0x0000000000059919 */ /* 0x001e220000008800 */
[----:B------:R-:W-:-:S04]  /*04e0*/  @!P1 MOV R4, 0x400 ;  /* 0x0000040000049802 */ /* 0x000fc80000000f00 */
[----:B0-----:R-:W-:Y:S02]  /*04f0*/  @!P1 LEA R5, R5, R4, 0x18 ;  /* 0x0000000405059211 */ /* 0x001fe400078ec0ff */
[----:B------:R-:W-:-:S03]  /*0500*/  MOV R4, 0xff800000 ;  /* 0xff80000000047802 */ /* 0x000fc60000000f00 */
[----:B------:R-:W-:-:S05]  /*0510*/  @!P1 IMAD R5, R12, 0x4, R5 ;  /* 0x000000040c059824 */ /* 0x000fca00078e0205 */
[----:B------:R0:W1:Y:S01]  /*0520*/  @!P1 LDS R4, [R5] ;  /* 0x0000000005049984 */ /* 0x0000620000000800 */
[----:B------:R-:W-:Y:S05]  /*0530*/  BRA.DIV UR4, `(.L_x_65) ;  /* 0x0000000e04347947 */ /* 0x000fea000b800000 */
[----:B01----:R-:W0:Y:S02]  /*0540*/  SHFL.DOWN PT, R5, R4, 0x10, 0x1f ;  /* 0x0a001f0004057f89 */ /* 0x003e2400000e0000 */
[----:B0-----:R-:W-:-:S05]  /*0550*/  FMNMX R5, R5, R4, !PT ;  /* 0x0000000405057209 */ /* 0x001fca0007800000 */
[----:B------:R-:W0:Y:S02]  /*0560*/  SHFL.DOWN PT, R6, R5, 0x8, 0x1f ;  /* 0x09001f0005067f89 */ /* 0x000e2400000e0000 */
[----:B0-----:R-:W-:-:S05]  /*0570*/  FMNMX R6, R5, R6, !PT ;  /* 0x0000000605067209 */ /* 0x001fca0007800000 */
[----:B------:R-:W0:Y:S02]  /*0580*/  SHFL.DOWN PT, R7, R6, 0x4, 0x1f ;  /* 0x08801f0006077f89 */ /* 0x000e2400000e0000 */
[----:B0-----:R-:W-:-:S05]  /*0590*/  FMNMX R7, R6, R7, !PT ;  /* 0x0000000706077209 */ /* 0x001fca0007800000 */
[----:B------:R-:W0:Y:S02]  /*05a0*/  SHFL.DOWN PT, R8, R7, 0x2, 0x1f ;  /* 0x08401f0007087f89 */ /* 0x000e2400000e0000 */
[----:B0-----:R-:W-:-:S05]  /*05b0*/  FMNMX R8, R7, R8, !PT ;  /* 0x0000000807087209 */ /* 0x001fca0007800000 */
[----:B------:R0:W1:Y:S02]  /*05c0*/  SHFL.DOWN PT, R9, R8, 0x1, 0x1f ;  /* 0x08201f0008097f89 */ /* 0x00006400000e0000 */
.L_x_85:
[----:B------:R-:W2:Y:S01]  /*05d0*/  @!P0 S2R R5, SR_CgaCtaId ;  /* 0x0000000000058919 */ /* 0x000ea20000008800 */
[----:B-1----:R-:W-:Y:S01]  /*05e0*/  FMNMX R9, R8, R9, !PT ;  /* 0x0000000908097209 */ /* 0x002fe20007800000 */
[----:B------:R-:W-:Y:S05]  /*05f0*/  WARPSYNC.ALL ;  /* 0x0000000000007948 */ /* 0x000fea0003800000 */
[----:B------:R-:W1:Y:S01]  /*0600*/  SHFL.IDX PT, R9, R9, RZ, 0x1f ;  /* 0x00001fff09097589 */ /* 0x000e6200000e0000 */
[----:B------:R-:W-:-:S04]  /*0610*/  @!P0 MOV R4, 0x400 ;  /* 0x0000040000048802 */ /* 0x000fc80000000f00 */
[----:B--2---:R-:W-:-:S05]  /*0620*/  @!P0 LEA R4, R5, R4, 0x18 ;  /* 0x0000000405048211 */ /* 0x004fca00078ec0ff */
[----:B-1----:R1:W-:Y:S02]  /*0630*/  @!P0 STS [R4], R9 ;  /* 0x0000000904008388 */ /* 0x0023e40000000800 */
.L_x_64:
[----:B------:R-:W-:Y:S05]  /*0640*/  WARPSYNC.ALL ;  /* 0x0000000000007948 */ /* 0x000fea0003800000 */
[----:B------:R-:W-:Y:S01]  /*0650*/  ISETP.GE.AND P0, PT, R11, R14, PT ;  /* 0x0000000e0b00720c */ /* 0x000fe20003f06270 */
[----:B------:R-:W2:Y:S01]  /*0660*/  S2UR UR5, SR_CgaCtaId ;  /* 0x00000000000579c3 */ /* 0x000ea20000008800 */
[----:B------:R-:W-:-:S07]  /*0670*/  UMOV UR4, 0x400 ;  /* 0x0000040000047882 */ /* 0x000fce0000000000 */
[----:B------:R-:W-:Y:S01]  /*0680*/  BAR.SYNC.DEFER_BLOCKING 0x0 ;  /* 0x0000000000007b1d */ /* 0x000fe20000010000 */
[----:B------:R-:W-:-:S05]  /*0690*/  IMAD.MOV.U32 R17, RZ, RZ, RZ ;  /* 0x000000ffff117224 */ /* 0x000fca00078e00ff */
[----:B------:R-:W-:Y:S01]  /*06a0*/  BSSY.RECONVERGENT B0, `(.L_x_66) ;  /* 0x0000051000007945 */ /* 0x000fe20003800200 */
[----:B--2---:R-:W-:-:S03]  /*06b0*/  ULEA UR4, UR5, UR4, 0x18 ;  /* 0x0000000405047291 */ /* 0x004fc6000f8ec0ff */
[----:B------:R-:W-:Y:S09]  /*06c0*/  @P0 BRA `(.L_x_67) ;  /* 0x0000000400380947 */ /* 0x000ff20003800000 */
[----:B------:R-:W2:Y:S01]  /*06d0*/  LDS R16, [UR4] ;  /* 0x00000004ff107984 */ /* 0x000ea20008000800 */
[----:B------:R-:W3:Y:S01]  /*06e0*/  LDC R14, c[0x0][0x38c] ;  /* 0x0000e300ff0e7b82 */ /* 0x000ee20000000800 */
[----:B------:R-:W-:Y:S02]  /*06f0*/  HFMA2 R17, -RZ, RZ, 0, 0 ;  /* 0x00000000ff117431 */ /* 0x000fe400000001ff */
[----:B------:R-:W-:-:S07]  /*0700*/  IMAD.MOV.U32 R15, RZ, RZ, R11 ;  /* 0x000000ffff0f7224 */ /* 0x000fce00078e000b */
.L_x_71:
[----:B0123--:R-:W-:Y:S01]  /*0710*/  VIADD R5, R15, 0x3 ;  /* 0x000000030f057836 */ /* 0x00ffe20000000000 */
[----:B------:R-:W-:Y:S04]  /*0720*/  BSSY.RECONVERGENT B1, `(.L_x_68) ;  /* 0x0000045000017945 */ /* 0x000fe80003800200 */
[----:B---3--:R-:W-:-:S13]  /*0730*/  ISETP.GE.AND P0, PT, R5, R14, PT ;  /* 0x0000000e0500720c */ /* 0x008fda0003f06270 */
[----:B------:R-:W-:Y:S05]  /*0740*/  @P0 BRA `(.L_x_69) ;  /* 0x0000000000800947 */ /* 0x000fea0003800000 */
[----:B-1----:R-:W-:-:S05]  /*0750*/  IMAD.WIDE R8, R15, 0x4, R2 ;  /* 0x000000040f087825 */ /* 0x002fca00078e0202 */
[----:B------:R-:W2:Y:S02]  /*0760*/  LDG.E.128 R4, desc[UR6][R8.64] ;  /* 0x0000000608047981 */ /* 0x000ea4000c1e1d00 */
[C---:B--2---:R-:W-:Y:S01]  /*0770*/  FADD R4, -R16.reuse, R4 ;  /* 0x0000000410047221 */ /* 0x044fe20000000100 */
[C---:B------:R-:W-:Y:S01]  /*0780*/  FADD R5, -R16.reuse, R5 ;  /* 0x0000000510057221 */ /* 0x040fe20000000100 */
[C---:B------:R-:W-:Y:S01]  /*0790*/  FADD R6, -R16.reuse, R6 ;  /* 0x0000000610067221 */ /* 0x040fe20000000100 */
[----:B------:R-:W-:Y:S01]  /*07a0*/  FADD R7, -R16, R7 ;  /* 0x0000000710077221 */ /* 0x000fe20000000100 */
[----:B------:R-:W-:Y:S01]  /*07b0*/  FMUL R19, R4, 1.4426950216293334961 ;  /* 0x3fb8aa3b04137820 */ /* 0x000fe20000400000 */
[----:B------:R-:W-:Y:S01]  /*07c0*/  FMUL R20, R5, 1.4426950216293334961 ;  /* 0x3fb8aa3b05147820 */ /* 0x000fe20000400000 */
[----:B------:R-:W-:Y:S01]  /*07d0*/  FMUL R21, R6, 1.4426950216293334961 ;  /* 0x3fb8aa3b06157820 */ /* 0x000fe20000400000 */
[----:B------:R-:W-:Y:S02]  /*07e0*/  FMUL R22, R7, 1.4426950216293334961 ;  /* 0x3fb8aa3b07167820 */ /* 0x000fe40000400000 */
[----:B------:R-:W-:-:S02]  /*07f0*/  FSETP.GEU.AND P0, PT, R19, -126, PT ;  /* 0xc2fc00001300780b */ /* 0x000fc40003f0e000 */
[----:B------:R-:W-:Y:S02]  /*0800*/  FSETP.GEU.AND P1, PT, R20, -126, PT ;  /* 0xc2fc00001400780b */ /* 0x000fe40003f2e000 */
[----:B------:R-:W-:Y:S02]  /*0810*/  FSETP.GEU.AND P2, PT, R21, -126, PT ;  /* 0xc2fc00001500780b */ /* 0x000fe40003f4e000 */
[----:B------:R-:W-:-:S07]  /*0820*/  FSETP.GEU.AND P3, PT, R22, -126, PT ;  /* 0xc2fc00001600780b */ /* 0x000fce0003f6e000 */
[----:B------:R-:W-:Y:S02]  /*0830*/  @!P0 FMUL R19, R19, 0.5 ;  /* 0x3f00000013138820 */ /* 0x000fe40000400000 */
[----:B------:R-:W-:Y:S02]  /*0840*/  @!P1 FMUL R20, R20, 0.5 ;  /* 0x3f00000014149820 */ /* 0x000fe40000400000 */
[----:B------:R-:W-:Y:S01]  /*0850*/  @!P2 FMUL R21, R21, 0.5 ;  /* 0x3f0000001515a820 */ /* 0x000fe20000400000 */
[----:B------:R-:W0:Y:S01]  /*0860*/  MUFU.EX2 R4, R19 ;  /* 0x0000001300047308 */ /* 0x000e220000000800 */
[----:B------:R-:W-:-:S07]  /*0870*/  @!P3 FMUL R22, R22, 0.5 ;  /* 0x3f0000001616b820 */ /* 0x000fce0000400000 */
[----:B------:R-:W1:Y:S08]  /*0880*/  MUFU.EX2 R5, R20 ;  /* 0x0000001400057308 */ /* 0x000e700000000800 */
[----:B------:R-:W2:Y:S01]  /*0890*/  MUFU.EX2 R6, R21 ;  /* 0x0000001500067308 */ /* 0x000ea20000000800 */
[----:B0-----:R-:W-:-:S07]  /*08a0*/  @!P0 FMUL R4, R4, R4 ;  /* 0x0000000404048220 */ /* 0x001fce0000400000 */
[----:B------:R-:W0:Y:S01]  /*08b0*/  MUFU.EX2 R7, R22 ;  /* 0x0000001600077308 */ /* 0x000e220000000800 */
[----:B-1----:R-:W-:-:S04]  /*08c0*/  @!P1 FMUL R5, R5, R5 ;  /* 0x0000000505059220 */ /* 0x002fc80000400000 */
[----:B------:R-:W-:Y:S01]  /*08d0*/  FADD R19, R4, R5 ;  /* 0x0000000504137221 */ /* 0x000fe20000000000 */
[----:B--2---:R-:W-:-:S04]  /*08e0*/  @!P2 FMUL R6, R6, R6 ;  /* 0x000000060606a220 */ /* 0x004fc80000400000 */
[----:B------:R-:W-:Y:S01]  /*08f0*/  FADD R20, R6, R19 ;  /* 0x0000001306147221 */ /* 0x000fe20000000000 */
[----:B0-----:R-:W-:-:S04]  /*0900*/  @!P3 FMUL R7, R7, R7 ;  /* 0x000000070707b220 */ /* 0x001fc80000400000 */
[----:B------:R-:W-:Y:S01]  /*0910*/  FADD R20, R7, R20 ;  /* 0x0000001407147221 */ /* 0x000fe20000000000 */
[----:B------:R3:W-:Y:S03]  /*0920*/  STG.E.128 desc[UR6][R8.64], R4 ;  /* 0x0000000408007986 */ /* 0x0007e6000c101d06 */
[----:B------:R-:W-:Y:S01]  /*0930*/  FADD R17, R20, R17 ;  /* 0x0000001114117221 */ /* 0x000fe20000000000 */
[----:B------:R-:W-:Y:S06]  /*0940*/  BRA `(.L_x_70) ;  /* 0x0000000000887947 */ /* 0x000fec0003800000 */
.L_x_69:
[----:B-1----:R-:W-:-:S05]  /*0950*/  IMAD.WIDE R4, R15, 0x4, R2 ;  /* 0x000000040f047825 */ /* 0x002fca00078e0202 */
[----:B------:R-:W2:Y:S01]  /*0960*/  LDG.E R7, desc[UR6][R4.64] ;  /* 0x0000000604077981 */ /* 0x000ea2000c1e1900 */
[----:B------:R-:W-:Y:S01]  /*0970*/  IADD3 R9, PT, PT, R15, 0x1, RZ ;  /* 0x000000010f097810 */ /* 0x000fe20007ffe0ff */
[----:B--2---:R-:W-:-:S04]  /*0980*/  FADD R7, -R16, R7 ;  /* 0x0000000710077221 */ /* 0x004fc80000000100 */
[----:B------:R-:W-:-:S05]  /*0990*/  FMUL R7, R7, 1.4426950216293334961 ;  /* 0x3fb8aa3b07077820 */ /* 0x000fca0000400000 */
[----:B------:R-:W-:-:S13]  /*09a0*/  FSETP.GEU.AND P0, PT, R7, -126, PT ;  /* 0xc2fc00000700780b */ /* 0x000fda0003f0e000 */
[----:B------:R-:W-:-:S04]  /*09b0*/  @!P0 FMUL R7, R7, 0.5 ;  /* 0x3f00000007078820 */ /* 0x000fc80000400000 */
[----:B------:R-:W0:Y:S02]  /*09c0*/  MUFU.EX2 R6, R7 ;  /* 0x0000000700067308 */ /* 0x000e240000000800 */
[----:B0-----:R-:W-:Y:S01]  /*09d0*/  @!P0 FMUL R6, R6, R6 ;  /* 0x0000000606068220 */ /* 0x001fe20000400000 */
[----:B------:R-:W-:-:S03]  /*09e0*/  ISETP.GE.AND P0, PT, R9, R14, PT ;  /* 0x0000000e0900720c */ /* 0x000fc60003f06270 */
[----:B------:R-:W-:Y:S01]  /*09f0*/  FADD R17, R6, R17 ;  /* 0x0000001106117221 */ /* 0x000fe20000000000 */
[----:B------:R0:W-:Y:S09]  /*0a00*/  STG.E desc[UR6][R4.64], R6 ;  /* 0x0000000604007986 */ /* 0x0001f2000c101906 */
[----:B------:R-:W-:Y:S05]  /*0a10*/  @P0 BRA `(.L_x_70) ;  /* 0x0000000000540947 */ /* 0x000fea0003800000 */
[----:B------:R-:W2:Y:S01]  /*0a20*/  LDG.E R7, desc[UR6][R4.64+0x4] ;  /* 0x0000040604077981 */ /* 0x000ea2000c1e1900 */
[----:B------:R-:W-:Y:S02]  /*0a30*/  VIADD R9, R15, 0x2 ;  /* 0x000000020f097836 */ /* 0x000fe40000000000 */
[----:B--2---:R-:W-:-:S04]  /*0a40*/  FADD R7, -R16, R7 ;  /* 0x0000000710077221 */ /* 0x004fc80000000100 */
[----:B------:R-:W-:-:S05]  /*0a50*/  FMUL R7, R7, 1.4426950216293334961 ;  /* 0x3fb8aa3b07077820 */ /* 0x000fca0000400000 */
[----:B------:R-:W-:-:S13]  /*0a60*/  FSETP.GEU.AND P0, PT, R7, -126, PT ;  /* 0xc2fc00000700780b */ /* 0x000fda0003f0e000 */
[----:B------:R-:W-:-:S04]  /*0a70*/  @!P0 FMUL R7, R7, 0.5 ;  /* 0x3f00000007078820 */ /* 0x000fc80000400000 */
[----:B0-----:R-:W0:Y:S02]  /*0a80*/  MUFU.EX2 R6, R7 ;  /* 0x0000000700067308 */ /* 0x001e240000000800 */
[----:B0-----:R-:W-:Y:S01]  /*0a90*/  @!P0 FMUL R6, R6, R6 ;  /* 0x0000000606068220 */ /* 0x001fe20000400000 */
[----:B------:R-:W-:-:S03]  /*0aa0*/  ISETP.GE.AND P0, PT, R9, R14, PT ;  /* 0x0000000e0900720c */ /* 0x000fc60003f06270 */
[----:B------:R-:W-:Y:S01]  /*0ab0*/  FADD R17, R17, R6 ;  /* 0x0000000611117221 */ /* 0x000fe20000000000 */
[----:B------:R1:W-:Y:S09]  /*0ac0*/  STG.E desc[UR6][R4.64+0x4], R6 ;  /* 0x0000040604007986 */ /* 0x0003f2000c101906 */
[----:B------:R-:W-:Y:S05]  /*0ad0*/  @P0 BRA `(.L_x_70) ;  /* 0x0000000000240947 */ /* 0x000fea0003800000 */
[----:B------:R-:W2:Y:S02]  /*0ae0*/  LDG.E R7, desc[UR6][R4.64+0x8] ;  /* 0x0000080604077981 */ /* 0x000ea4000c1e1900 */
[----:B--2---:R-:W-:-:S04]  /*0af0*/  FADD R7, -R16, R7 ;  /* 0x0000000710077221 */ /* 0x004fc80000000100 */
[----:B------:R-:W-:-:S05]  /*0b00*/  FMUL R7, R7, 1.4426950216293334961 ;  /* 0x3fb8aa3b07077820 */ /* 0x000fca0000400000 */
[----:B------:R-:W-:-:S13]  /*0b10*/  FSETP.GEU.AND P0, PT, R7, -126, PT ;  /* 0xc2fc00000700780b */ /* 0x000fda0003f0e000 */
[----:B------:R-:W-:-:S04]  /*0b20*/  @!P0 FMUL R7, R7, 0.5 ;  /* 0x3f00000007078820 */ /* 0x000fc80000400000 */
[----:B-1----:R-:W0:Y:S02]  /*0b30*/  MUFU.EX2 R6, R7 ;  /* 0x0000000700067308 */ /* 0x002e240000000800 */
[----:B0-----:R-:W-:-:S04]  /*0b40*/  @!P0 FMUL R6, R6, R6 ;  /* 0x0000000606068220 */ /* 0x001fc80000400000 */
[----:B------:R-:W-:Y:S01]  /*0b50*/  FADD R17, R17, R6 ;  /* 0x0000000611117221 */ /* 0x000fe20000000000 */
[----:B------:R2:W-:Y:S06]  /*0b60*/  STG.E desc[UR6][R4.64+0x8], R6 ;  /* 0x0000080604007986 */ /* 0x0005ec000c101906 */
.L_x_70:
[----:B------:R-:W-:Y:S05]  /*0b70*/  BSYNC.RECONVERGENT B1 ;  /* 0x0000000000017941 */ /* 0x000fea0003800200 */
.L_x_68:
[----:B------:R-:W-:-:S05]  /*0b80*/  IMAD R15, R10, 0x4, R15 ;  /* 0x000000040a0f7824 */ /* 0x000fca00078e020f */
[----:B------:R-:W-:-:S13]  /*0b90*/  ISETP.GE.AND P0, PT, R15, R14, PT ;  /* 0x0000000e0f00720c */ /* 0x000fda0003f06270 */
[----:B------:R-:W-:Y:S05]  /*0ba0*/  @!P0 BRA `(.L_x_71) ;  /* 0xfffffff800d88947 */ /* 0x000fea000383ffff */
.L_x_67:
[----:B------:R-:W-:Y:S05]  /*0bb0*/  BSYNC.RECONVERGENT B0 ;  /* 0x0000000000007941 */ /* 0x000fea0003800200 */
.L_x_66:
[----:B0123--:R-:W0:Y:S01]  /*0bc0*/  SHFL.DOWN PT, R4, R17, 0x10, 0x1f ;  /* 0x0a001f0011047f89 */ /* 0x00fe2200000e0000 */
[----:B------:R-:W-:Y:S02]  /*0bd0*/  ISETP.NE.AND P0, PT, R12, RZ, PT ;  /* 0x000000ff0c00720c */ /* 0x000fe40003f05270 */
[----:B------:R-:W-:-:S11]  /*0be0*/  ISETP.GT.U32.AND P1, PT, R18, 0x1f, PT ;  /* 0x0000001f1200780c */ /* 0x000fd60003f24070 */
[----:B------:R-:W1:Y:S01]  /*0bf0*/  @!P0 S2R R9, SR_CgaCtaId ;  /* 0x0000000000098919 */ /* 0x000e620000008800 */
[----:B0-----:R-:W-:-:S05]  /*0c00*/  FADD R4, R4, R17 ;  /* 0x0000001104047221 */ /* 0x001fca0000000000 */
[----:B------:R-:W0:Y:S02]  /*0c10*/  SHFL.DOWN PT, R5, R4, 0x8, 0x1f ;  /* 0x09001f0004057f89 */ /* 0x000e2400000e0000 */
[----:B0-----:R-:W-:Y:S01]  /*0c20*/  FADD R5, R4, R5 ;  /* 0x0000000504057221 */ /* 0x001fe20000000000 */
[----:B------:R-:W-:-:S04]  /*0c30*/  @!P0 MOV R4, 0x400 ;  /* 0x0000040000048802 */ /* 0x000fc80000000f00 */
[----:B------:R-:W0:Y:S01]  /*0c40*/  SHFL.DOWN PT, R6, R5, 0x4, 0x1f ;  /* 0x08801f0005067f89 */ /* 0x000e2200000e0000 */
[----:B------:R-:W-:Y:S01]  /*0c50*/  @!P0 IADD3 R4, PT, PT, R4, 0x20, RZ ;  /* 0x0000002004048810 */ /* 0x000fe20007ffe0ff */
[----:B0-----:R-:W-:-:S03]  /*0c60*/  FADD R6, R5, R6 ;  /* 0x0000000605067221 */ /* 0x001fc60000000000 */
[----:B-1----:R-:W-:Y:S02]  /*0c70*/  @!P0 LEA R5, R9, R4, 0x18 ;  /* 0x0000000409058211 */ /* 0x002fe400078ec0ff */
[----:B------:R-:W0:Y:S03]  /*0c80*/  SHFL.DOWN PT, R7, R6, 0x2, 0x1f ;  /* 0x08401f0006077f89 */ /* 0x000e2600000e0000 */
[----:B------:R-:W-:Y:S02]  /*0c90*/  @!P0 IMAD R5, R0, 0x4, R5 ;  /* 0x0000000400058824 */ /* 0x000fe400078e0205 */
[----:B0-----:R-:W-:-:S05]  /*0ca0*/  FADD R7, R6, R7 ;  /* 0x0000000706077221 */ /* 0x001fca0000000000 */
[----:B------:R-:W0:Y:S02]  /*0cb0*/  SHFL.DOWN PT, R8, R7, 0x1, 0x1f ;  /* 0x08201f0007087f89 */ /* 0x000e2400000e0000 */
[----:B0-----:R-:W-:-:S06]  /*0cc0*/  FADD R8, R7, R8 ;  /* 0x0000000807087221 */ /* 0x001fcc0000000000 */
[----:B------:R-:W0:Y:S04]  /*0cd0*/  SHFL.IDX PT, R8, R8, RZ, 0x1f ;  /* 0x00001fff08087589 */ /* 0x000e2800000e0000 */
[----:B0-----:R0:W-:Y:S01]  /*0ce0*/  @!P0 STS [R5], R8 ;  /* 0x0000000805008388 */ /* 0x0011e20000000800 */
[----:B------:R-:W-:Y:S06]  /*0cf0*/  BAR.SYNC.DEFER_BLOCKING 0x0 ;  /* 0x0000000000007b1d */ /* 0x000fec0000010000 */
[----:B------:R-:W-:Y:S05]  /*0d00*/  @P1 BRA `(.L_x_72) ;  /* 0x0000000000681947 */ /* 0x000fea0003800000 */
[----:B------:R-:W-:Y:S01]  /*0d10*/  ISETP.GE.U32.AND P1, PT, R12, R13, PT ;  /* 0x0000000d0c00720c */ /* 0x000fe20003f26070 */
[----:B------:R-:W-:-:S12]  /*0d20*/  UMOV UR4, 0xffffffff ;  /* 0xffffffff00047882 */ /* 0x000fd80000000000 */
[----:B0-----:R-:W0:Y:S01]  /*0d30*/  @!P1 S2R R5, SR_CgaCtaId ;  /* 0x0000000000059919 */ /* 0x001e220000008800 */
[----:B------:R-:W-:-:S05]  /*0d40*/  @!P1 MOV R0, 0x400 ;  /* 0x0000040000009802 */ /* 0x000fca0000000f00 */
[----:B------:R-:W-:-:S05]  /*0d50*/  @!P1 VIADD R0, R0, 0x20 ;  /* 0x0000002000009836 */ /* 0x000fca0000000000 */
[----:B0-----:R-:W-:Y:S02]  /*0d60*/  @!P1 LEA R5, R5, R0, 0x18 ;  /* 0x0000000005059211 */ /* 0x001fe400078ec0ff */
[----:B------:R-:W-:-:S03]  /*0d70*/  MOV R0, RZ ;  /* 0x000000ff00007202 */ /* 0x000fc60000000f00 */
[----:B------:R-:W-:-:S05]  /*0d80*/  @!P1 IMAD R12, R12, 0x4, R5 ;  /* 0x000000040c0c9824 */ /* 0x000fca00078e0205 */
[----:B------:R0:W1:Y:S01]  /*0d90*/  @!P1 LDS R0, [R12] ;  /* 0x000000000c009984 */ /* 0x0000620000000800 */
[----:B------:R-:W-:Y:S05]  /*0da0*/  BRA.DIV UR4, `(.L_x_73) ;  /* 0x0000000604a87947 */ /* 0x000fea000b800000 */
[----:B-1----:R-:W1:Y:S02]  /*0db0*/  SHFL.DOWN PT, R5, R0, 0x10, 0x1f ;  /* 0x0a001f0000057f89 */ /* 0x002e6400000e0000 */
[----:B-1----:R-:W-:-:S05]  /*0dc0*/  FADD R5, R5, R0 ;  /* 0x0000000005057221 */ /* 0x002fca0000000000 */
[----:B------:R-:W1:Y:S02]  /*0dd0*/  SHFL.DOWN PT, R4, R5, 0x8, 0x1f ;  /* 0x09001f0005047f89 */ /* 0x000e6400000e0000 */
[----:B-1----:R-:W-:-:S05]  /*0de0*/  FADD R4, R5, R4 ;  /* 0x0000000405047221 */ /* 0x002fca0000000000 */
[----:B------:R-:W1:Y:S02]  /*0df0*/  SHFL.DOWN PT, R7, R4, 0x4, 0x1f ;  /* 0x08801f0004077f89 */ /* 0x000e6400000e0000 */
[----:B-1----:R-:W-:-:S05]  /*0e00*/  FADD R7, R4, R7 ;  /* 0x0000000704077221 */ /* 0x002fca0000000000 */
[----:B------:R-:W1:Y:S02]  /*0e10*/  SHFL.DOWN PT, R6, R7, 0x2, 0x1f ;  /* 0x08401f0007067f89 */ /* 0x000e6400000e0000 */
[----:B-1----:R-:W-:-:S05]  /*0e20*/  FADD R6, R7, R6 ;  /* 0x0000000607067221 */ /* 0x002fca0000000000 */
[----:B------:R1:W2:Y:S02]  /*0e30*/  SHFL.DOWN PT, R9, R6, 0x1, 0x1f ;  /* 0x08201f0006097f89 */ /* 0x0002a400000e0000 */
.L_x_91:
[----:B------:R-:W3:Y:S01]  /*0e40*/  @!P0 S2R R5, SR_CgaCtaId ;  /* 0x0000000000058919 */ /* 0x000ee20000008800 */
[----:B--2---:R-:W-:Y:S01]  /*0e50*/  FADD R9, R6, R9 ;  /* 0x0000000906097221 */ /* 0x004fe20000000000 */
[----:B------:R-:W-:Y:S05]  /*0e60*/  WARPSYNC.ALL ;  /* 0x0000000000007948 */ /* 0x000fea0003800000 */
[----:B------:R-:W2:Y:S01]  /*0e70*/  SHFL.IDX PT, R9, R9, RZ, 0x1f ;  /* 0x00001fff09097589 */ /* 0x000ea200000e0000 */
[----:B------:R-:W-:-:S04]  /*0e80*/  @!P0 MOV R0, 0x400 ;  /* 0x0000040000008802 */ /* 0x000fc80000000f00 */
[----:B---3--:R-:W-:-:S05]  /*0e90*/  @!P0 LEA R0, R5, R0, 0x18 ;  /* 0x0000000005008211 */ /* 0x008fca00078ec0ff */
[----:B--2---:R2:W-:Y:S02]  /*0ea0*/  @!P0 STS [R0+0x20], R9 ;  /* 0x0000200900008388 */ /* 0x0045e40000000800 */
.L_x_72:
[----:B------:R-:W-:Y:S05]  /*0eb0*/  WARPSYNC.ALL ;  /* 0x0000000000007948 */ /* 0x000fea0003800000 */
[----:B------:R-:W-:Y:S01]  /*0ec0*/  ISETP.GE.AND P3, PT, R11, R14, PT ;  /* 0x0000000e0b00720c */ /* 0x000fe20003f66270 */
[----:B------:R-:W3:Y:S08]  /*0ed0*/  S2UR UR5, SR_CgaCtaId ;  /* 0x00000000000579c3 */ /* 0x000ef00000008800 */
[----:B------:R-:W-:Y:S06]  /*0ee0*/  BAR.SYNC.DEFER_BLOCKING 0x0 ;  /* 0x0000000000007b1d */ /* 0x000fec0000010000 */
[----:B------:R-:W-:-:S02]  /*0ef0*/  UMOV UR4, 0x400 ;  /* 0x0000040000047882 */ /* 0x000fc40000000000 */
[----:B---3--:R-:W-:-:S09]  /*0f00*/  ULEA UR4, UR5, UR4, 0x18 ;  /* 0x0000000405047291 */ /* 0x008fd2000f8ec0ff */
[----:B--2---:R-:W2:Y:S02]  /*0f10*/  LDS R0, [UR4+0x20] ;  /* 0x00002004ff007984 */ /* 0x004ea40008000800 */
[----:B--2---:R-:W-:-:S04]  /*0f20*/  FADD R0, R0, 1.1920928955078125e-07 ;  /* 0x3400000000007421 */ /* 0x004fc80000000000 */
[----:B------:R-:W-:-:S05]  /*0f30*/  VIADD R4, R0, 0x1800000 ;  /* 0x0180000000047836 */ /* 0x000fca0000000000 */
[----:B------:R-:W-:-:S04]  /*0f40*/  LOP3.LUT R4, R4, 0x7f800000, RZ, 0xc0, !PT ;  /* 0x7f80000004047812 */ /* 0x000fc800078ec0ff */
[----:B------:R-:W-:-:S13]  /*0f50*/  ISETP.GT.U32.AND P0, PT, R4, 0x1ffffff, PT ;  /* 0x01ffffff0400780c */ /* 0x000fda0003f04070 */
[----:B------:R-:W-:Y:S05]  /*0f60*/  @P0 BRA `(.L_x_74) ;  /* 0x00000000000c0947 */ /* 0x000fea0003800000 */
[----:B------:R-:W-:-:S07]  /*0f70*/  MOV R4, 0xf90 ;  /* 0x00000f9000047802 */ /* 0x000fce0000000f00 */
[----:B01----:R-:W-:Y:S05]  /*0f80*/  CALL.REL.NOINC `($__internal_2_$__cuda_sm20_rcp_rn_f32_slowpath) ;  /* 0x0000000400c07944 */ /* 0x003fea0003c00000 */
[----:B------:R-:W-:Y:S05]  /*0f90*/  BRA `(.L_x_75) ;  /* 0x0000000000107947 */ /* 0x000fea0003800000 */
.L_x_74:
[----:B0-----:R-:W0:Y:S02]  /*0fa0*/  MUFU.RCP R5, R0 ;  /* 0x0000000000057308 */ /* 0x001e240000001000 */
[----:B0-----:R-:W-:-:S04]  /*0fb0*/  FFMA R4, R0, R5, -1 ;  /* 0xbf80000000047423 */ /* 0x001fc80000000005 */
[----:B------:R-:W-:-:S04]  /*0fc0*/  FADD.FTZ R4, -R4, -RZ ;  /* 0x800000ff04047221 */ /* 0x000fc80000010100 */
[----:B------:R-:W-:-:S07]  /*0fd0*/  FFMA R12, R5, R4, R5 ;  /* 0x00000004050c7223 */ /* 0x000fce0000000005 */
.L_x_75:
[----:B------:R-:W0:Y:S01]  /*0fe0*/  LDC R13, c[0x0][0x38c] ;  /* 0x0000e300ff0d7b82 */ /* 0x000e220000000800 */
[----:B------:R-:W-:Y:S05]  /*0ff0*/  @P3 EXIT ;  /* 0x000000000000394d */ /* 0x000fea0003800000 */
.L_x_79:
[----:B------:R-:W-:Y:S01]  /*1000*/  IADD3 R0, PT, PT, R11, 0x3, RZ ;  /* 0x000000030b007810 */ /* 0x000fe20007ffe0ff */
[----:B------:R-:W-:Y:S03]  /*1010*/  BSSY.RECONVERGENT B0, `(.L_x_76) ;  /* 0x000001b000007945 */ /* 0x000fe60003800200 */
[----:B0-----:R-:W-:-:S13]  /*1020*/  ISETP.GE.AND P0, PT, R0, R13, PT ;  /* 0x0000000d0000720c */ /* 0x001fda0003f06270 */
[----:B--234-:R-:W-:Y:S05]  /*1030*/  @P0 BRA `(.L_x_77) ;  /* 0x0000000000200947 */ /* 0x01cfea0003800000 */
[----:B------:R-:W-:-:S05]  /*1040*/  IMAD.WIDE R8, R11, 0x4, R2 ;  /* 0x000000040b087825 */ /* 0x000fca00078e0202 */
[----:B-1----:R-:W2:Y:S02]  /*1050*/  LDG.E.128 R4, desc[UR6][R8.64] ;  /* 0x0000000608047981 */ /* 0x002ea4000c1e1d00 */
[-C--:B--2---:R-:W-:Y:S01]  /*1060*/  FMUL R4, R4, R12.reuse ;  /* 0x0000000c04047220 */ /* 0x084fe20000400000 */
[-C--:B------:R-:W-:Y:S01]  /*1070*/  FMUL R5, R5, R12.reuse ;  /* 0x0000000c05057220 */ /* 0x080fe20000400000 */
[-C--:B------:R-:W-:Y:S01]  /*1080*/  FMUL R6, R6, R12.reuse ;  /* 0x0000000c06067220 */ /* 0x080fe20000400000 */
[----:B------:R-:W-:-:S05]  /*1090*/  FMUL R7, R7, R12 ;  /* 0x0000000c07077220 */ /* 0x000fca0000400000 */
[----:B------:R0:W-:Y:S01]  /*10a0*/  STG.E.128 desc[UR6][R8.64], R4 ;  /* 0x0000000408007986 */ /* 0x0001e2000c101d06 */
[----:B------:R-:W-:Y:S05]  /*10b0*/  BRA `(.L_x_78) ;  /* 0x0000000000407947 */ /* 0x000fea0003800000 */
.L_x_77:
[----:B------:R-:W-:-:S05]  /*10c0*/  IMAD.WIDE R4, R11, 0x4, R2 ;  /* 0x000000040b047825 */ /* 0x000fca00078e0202 */
[----:B------:R-:W2:Y:S01]  /*10d0*/  LDG.E R7, desc[UR6][R4.64] ;  /* 0x0000000604077981 */ /* 0x000ea2000c1e1900 */
[----:B------:R-:W-:-:S05]  /*10e0*/  VIADD R0, R11, 0x1 ;  /* 0x000000010b007836 */ /* 0x000fca0000000000 */
[----:B------:R-:W-:Y:S01]  /*10f0*/  ISETP.GE.AND P0, PT, R0, R13, PT ;  /* 0x0000000d0000720c */ /* 0x000fe20003f06270 */
[----:B--2---:R-:W-:-:S05]  /*1100*/  FMUL R7, R7, R12 ;  /* 0x0000000c07077220 */ /* 0x004fca0000400000 */
[----:B------:R2:W-:Y:S07]  /*1110*/  STG.E desc[UR6][R4.64], R7 ;  /* 0x0000000704007986 */ /* 0x0005ee000c101906 */
[----:B------:R-:W-:Y:S05]  /*1120*/  @P0 BRA `(.L_x_78) ;  /* 0x0000000000240947 */ /* 0x000fea0003800000 */
[----:B--2---:R-:W2:Y:S01]  /*1130*/  LDG.E R7, desc[UR6][R4.64+0x4] ;  /* 0x0000040604077981 */ /* 0x004ea2000c1e1900 */
[----:B------:R-:W-:-:S05]  /*1140*/  VIADD R0, R11, 0x2 ;  /* 0x000000020b007836 */ /* 0x000fca0000000000 */
[----:B------:R-:W-:Y:S01]  /*1150*/  ISETP.GE.AND P0, PT, R0, R13, PT ;  /* 0x0000000d0000720c */ /* 0x000fe20003f06270 */
[----:B--2---:R-:W-:-:S05]  /*1160*/  FMUL R7, R7, R12 ;  /* 0x0000000c07077220 */ /* 0x004fca0000400000 */
[----:B------:R3:W-:Y:S07]  /*1170*/  STG.E desc[UR6][R4.64+0x4], R7 ;  /* 0x0000040704007986 */ /* 0x0007ee000c101906 */
[----:B------:R-:W-:Y:S05]  /*1180*/  @P0 BRA `(.L_x_78) ;  /* 0x00000000000c0947 */ /* 0x000fea0003800000 */
[----:B---3--:R-:W2:Y:S02]  /*1190*/  LDG.E R7, desc[UR6][R4.64+0x8] ;  /* 0x0000080604077981 */ /* 0x008ea4000c1e1900 */
[----:B--2---:R-:W-:-:S05]  /*11a0*/  FMUL R7, R7, R12 ;  /* 0x0000000c07077220 */ /* 0x004fca0000400000 */
[----:B------:R4:W-:Y:S02]  /*11b0*/  STG.E desc[UR6][R4.64+0x8], R7 ;  /* 0x0000080704007986 */ /* 0x0009e4000c101906 */
.L_x_78:
[----:B------:R-:W-:Y:S05]  /*11c0*/  BSYNC.RECONVERGENT B0 ;  /* 0x0000000000007941 */ /* 0x000fea0003800200 */
.L_x_76:
[----:B------:R-:W-:-:S04]  /*11d0*/  LEA R11, R10, R11, 0x2 ;  /* 0x0000000b0a0b7211 */ /* 0x000fc800078e10ff */
[----:B------:R-:W-:-:S13]  /*11e0*/  ISETP.GE.AND P0, PT, R11, R13, PT ;  /* 0x0000000d0b00720c */ /* 0x000fda0003f06270 */
[----:B------:R-:W-:Y:S05]  /*11f0*/  @!P0 BRA `(.L_x_79) ;  /* 0xfffffffc00808947 */ /* 0x000fea000383ffff */
[----:B------:R-:W-:Y:S05]  /*1200*/  EXIT ;  /* 0x000000000000794d */ /* 0x000fea0003800000 */
.L_x_65:
[----:B------:R-:W-:Y:S02]  /*1210*/  HFMA2 R20, -RZ, RZ, 0, 1.847743988037109375e-06 ;  /* 0x0000001fff147431 */ /* 0x000fe400000001ff */
[----:B-1----:R-:W-:Y:S02]  /*1220*/  IMAD.MOV.U32 R16, RZ, RZ, R4 ;  /* 0x000000ffff107224 */ /* 0x002fe400078e0004 */
[----:B------:R-:W-:Y:S02]  /*1230*/  IMAD.MOV.U32 R17, RZ, RZ, 0x10 ;  /* 0x00000010ff117424 */ /* 0x000fe400078e00ff */
[----:B------:R-:W-:-:S07]  /*1240*/  IMAD.MOV.U32 R15, RZ, RZ, -0x1 ;  /* 0xffffffffff0f7424 */ /* 0x000fce00078e00ff */
[----:B0-----:R-:W-:Y:S05]  /*1250*/  WARPSYNC.COLLECTIVE R15, `(.L_x_80) ;  /* 0x000000000f087348 */ /* 0x001fea0003c00000 */
[----:B------:R1:W2:Y:S02]  /*1260*/  SHFL.DOWN P1, R9, R16, R17, R20 ;  /* 0x0800001110097389 */ /* 0x0002a40000020014 */
[----:B012---:R-:W-:Y:S05]  /*1270*/  ENDCOLLECTIVE ;  /* 0x000000000000791b */ /* 0x007fea0003800000 */
.L_x_80:
[----:B------:R-:W-:Y:S02]  /*1280*/  IMAD.MOV.U32 R17, RZ, RZ, 0x8 ;  /* 0x00000008ff117424 */ /* 0x000fe400078e00ff */
[----:B------:R-:W-:-:S05]  /*1290*/  IMAD.MOV.U32 R5, RZ, RZ, R9 ;  /* 0x000000ffff057224 */ /* 0x000fca00078e0009 */
[----:B------:R-:W-:-:S04]  /*12a0*/  FMNMX R5, R5, R4, !PT ;  /* 0x0000000405057209 */ /* 0x000fc80007800000 */
[----:B------:R-:W-:-:S07]  /*12b0*/  MOV R16, R5 ;  /* 0x0000000500107202 */ /* 0x000fce0000000f00 */
[----:B------:R-:W-:Y:S05]  /*12c0*/  WARPSYNC.COLLECTIVE R15, `(.L_x_81) ;  /* 0x000000000f087348 */ /* 0x000fea0003c00000 */
[----:B------:R0:W1:Y:S02]  /*12d0*/  SHFL.DOWN P1, R9, R16, R17, R20 ;  /* 0x0800001110097389 */ /* 0x0000640000020014 */
[----:B01----:R-:W-:Y:S05]  /*12e0*/  ENDCOLLECTIVE ;  /* 0x000000000000791b */ /* 0x003fea0003800000 */
.L_x_81:
[----:B------:R-:W-:Y:S02]  /*12f0*/  IMAD.MOV.U32 R17, RZ, RZ, 0x4 ;  /* 0x00000004ff117424 */ /* 0x000fe400078e00ff */
[----:B------:R-:W-:-:S05]  /*1300*/  IMAD.MOV.U32 R6, RZ, RZ, R9 ;  /* 0x000000ffff067224 */ /* 0x000fca00078e0009 */
[----:B------:R-:W-:-:S04]  /*1310*/  FMNMX R6, R5, R6, !PT ;  /* 0x0000000605067209 */ /* 0x000fc80007800000 */
[----:B------:R-:W-:-:S07]  /*1320*/  MOV R16, R6 ;  /* 0x0000000600107202 */ /* 0x000fce0000000f00 */
[----:B------:R-:W-:Y:S05]  /*1330*/  WARPSYNC.COLLECTIVE R15, `(.L_x_82) ;  /* 0x000000000f087348 */ /* 0x000fea0003c00000 */
[----:B------:R0:W1:Y:S02]  /*1340*/  SHFL.DOWN P1, R9, R16, R17, R20 ;  /* 0x0800001110097389 */ /* 0x0000640000020014 */
[----:B01----:R-:W-:Y:S05]  /*1350*/  ENDCOLLECTIVE ;  /* 0x000000000000791b */ /* 0x003fea0003800000 */
.L_x_82:
[----:B------:R-:W-:Y:S01]  /*1360*/  HFMA2 R17, -RZ, RZ, 0, 1.1920928955078125e-07 ;  /* 0x00000002ff117431 */ /* 0x000fe200000001ff */
[----:B------:R-:W-:-:S04]  /*1370*/  MOV R7, R9 ;  /* 0x0000000900077202 */ /* 0x000fc80000000f00 */
[----:B------:R-:W-:-:S05]  /*1380*/  FMNMX R7, R6, R7, !PT ;  /* 0x0000000706077209 */ /* 0x000fca0007800000 */
[----:B------:R-:W-:-:S07]  /*1390*/  IMAD.MOV.U32 R16, RZ, RZ, R7 ;  /* 0x000000ffff107224 */ /* 0x000fce00078e0007 */
[----:B------:R-:W-:Y:S05]  /*13a0*/  WARPSYNC.COLLECTIVE R15, `(.L_x_83) ;  /* 0x000000000f087348 */ /* 0x000fea0003c00000 */
[----:B------:R0:W1:Y:S02]  /*13b0*/  SHFL.DOWN P1, R9, R16, R17, R20 ;  /* 0x0800001110097389 */ /* 0x0000640000020014 */
[----:B01----:R-:W-:Y:S05]  /*13c0*/  ENDCOLLECTIVE ;  /* 0x000000000000791b */ /* 0x003fea0003800000 */
.L_x_83:
[----:B------:R-:W-:Y:S02]  /*13d0*/  IMAD.MOV.U32 R17, RZ, RZ, 0x1 ;  /* 0x00000001ff117424 */ /* 0x000fe400078e00ff */
[----:B------:R-:W-:-:S05]  /*13e0*/  IMAD.MOV.U32 R8, RZ, RZ, R9 ;  /* 0x000000ffff087224 */ /* 0x000fca00078e0009 */
[----:B------:R-:W-:-:S04]  /*13f0*/  FMNMX R8, R7, R8, !PT ;  /* 0x0000000807087209 */ /* 0x000fc80007800000 */
[----:B------:R-:W-:-:S07]  /*1400*/  MOV R16, R8 ;  /* 0x0000000800107202 */ /* 0x000fce0000000f00 */
[----:B------:R-:W-:Y:S05]  /*1410*/  WARPSYNC.COLLECTIVE R15, `(.L_x_84) ;  /* 0x000000000f087348 */ /* 0x000fea0003c00000 */
[----:B------:R0:W1:Y:S02]  /*1420*/  SHFL.DOWN P1, R9, R16, R17, R20 ;  /* 0x0800001110097389 */ /* 0x0000640000020014 */
[----:B01----:R-:W-:Y:S05]  /*1430*/  ENDCOLLECTIVE ;  /* 0x000000000000791b */ /* 0x003fea0003800000 */
.L_x_84:
[----:B------:R-:W-:Y:S05]  /*1440*/  BRA `(.L_x_85) ;  /* 0xfffffff000607947 */ /* 0x000fea000383ffff */
.L_x_73:
[----:B------:R-:W-:Y:S01]  /*1450*/  HFMA2 R20, -RZ, RZ, 0, 1.847743988037109375e-06 ;  /* 0x0000001fff147431 */ /* 0x000fe200000001ff */
[----:B-1----:R-:W-:Y:S01]  /*1460*/  MOV R16, R0 ;  /* 0x0000000000107202 */ /* 0x002fe20000000f00 */
[----:B------:R-:W-:Y:S02]  /*1470*/  IMAD.MOV.U32 R17, RZ, RZ, 0x10 ;  /* 0x00000010ff117424 */ /* 0x000fe400078e00ff */
[----:B------:R-:W-:-:S07]  /*1480*/  IMAD.MOV.U32 R15, RZ, RZ, -0x1 ;  /* 0xffffffffff0f7424 */ /* 0x000fce00078e00ff */
[----:B0-----:R-:W-:Y:S05]  /*1490*/  WARPSYNC.COLLECTIVE R15, `(.L_x_86) ;  /* 0x000000000f087348 */ /* 0x001fea0003c00000 */
[----:B------:R1:W2:Y:S02]  /*14a0*/  SHFL.DOWN P1, R9, R16, R17, R20 ;  /* 0x0800001110097389 */ /* 0x0002a40000020014 */
[----:B012---:R-:W-:Y:S05]  /*14b0*/  ENDCOLLECTIVE ;  /* 0x000000000000791b */ /* 0x007fea0003800000 */
.L_x_86:
[----:B------:R-:W-:Y:S01]  /*14c0*/  HFMA2 R17, -RZ, RZ, 0, 4.76837158203125e-07 ;  /* 0x00000008ff117431 */ /* 0x000fe200000001ff */
[----:B------:R-:W-:-:S05]  /*14d0*/  MOV R5, R9 ;  /* 0x0000000900057202 */ /* 0x000fca0000000f00 */
[----:B------:R-:W-:-:S04]  /*14e0*/  FADD R5, R5, R0 ;  /* 0x0000000005057221 */ /* 0x000fc80000000000 */
[----:B------:R-:W-:-:S07]  /*14f0*/  IMAD.MOV.U32 R16, RZ, RZ, R5 ;  /* 0x000000ffff107224 */ /* 0x000fce00078e0005 */
[----:B------:R-:W-:Y:S05]  /*1500*/  WARPSYNC.COLLECTIVE R15, `(.L_x_87) ;  /* 0x000000000f087348 */ /* 0x000fea0003c00000 */
[----:B------:R0:W1:Y:S02]  /*1510*/  SHFL.DOWN P1, R9, R16, R17, R20 ;  /* 0x0800001110097389 */ /* 0x0000640000020014 */
[----:B01----:R-:W-:Y:S05]  /*1520*/  ENDCOLLECTIVE ;  /* 0x000000000000791b */ /* 0x003fea0003800000 */
.L_x_87:
[----:B------:R-:W-:Y:S02]  /*1530*/  IMAD.MOV.U32 R17, RZ, RZ, 0x4 ;  /* 0x00000004ff117424 */ /* 0x000fe400078e00ff */
[----:B------:R-:W-:-:S04]  /*1540*/  IMAD.MOV.U32 R4, RZ, RZ, R9 ;  /* 0x000000ffff047224 */ /* 0x000fc800078e0009 */
[----:B------:R-:W-:-:S05]  /*1550*/  FADD R4, R5, R4 ;  /* 0x0000000405047221 */ /* 0x000fca0000000000 */
[----:B------:R-:W-:-:S07]  /*1560*/  MOV R16, R4 ;  /* 0x0000000400107202 */ /* 0x000fce0000000f00 */
[----:B------:R-:W-:Y:S05]  /*1570*/  WARPSYNC.COLLECTIVE R15, `(.L_x_88) ;  /* 0x000000000f087348 */ /* 0x000fea0003c00000 */
[----:B------:R0:W1:Y:S02]  /*1580*/  SHFL.DOWN P1, R9, R16, R17, R20 ;  /* 0x0800001110097389 */ /* 0x0000640000020014 */
[----:B01----:R-:W-:Y:S05]  /*1590*/  ENDCOLLECTIVE ;  /* 0x000000000000791b */ /* 0x003fea0003800000 */
.L_x_88:
[----:B------:R-:W-:Y:S01]  /*15a0*/  HFMA2 R17, -RZ, RZ, 0, 1.1920928955078125e-07 ;  /* 0x00000002ff117431 */ /* 0x000fe200000001ff */
[----:B------:R-:W-:-:S05]  /*15b0*/  MOV R7, R9 ;  /* 0x0000000900077202 */ /* 0x000fca0000000f00 */
[----:B------:R-:W-:-:S04]  /*15c0*/  FADD R7, R4, R7 ;  /* 0x0000000704077221 */ /* 0x000fc80000000000 */
[----:B------:R-:W-:-:S07]  /*15d0*/  IMAD.MOV.U32 R16, RZ, RZ, R7 ;  /* 0x000000ffff107224 */ /* 0x000fce00078e0007 */
[----:B------:R-:W-:Y:S05]  /*15e0*/  WARPSYNC.COLLECTIVE R15, `(.L_x_89) ;  /* 0x000000000f087348 */ /* 0x000fea0003c00000 */
[----:B------:R0:W1:Y:S02]  /*15f0*/  SHFL.DOWN P1, R9, R16, R17, R20 ;  /* 0x0800001110097389 */ /* 0x0000640000020014 */
[----:B01----:R-:W-:Y:S05]  /*1600*/  ENDCOLLECTIVE ;  /* 0x000000000000791b */ /* 0x003fea0003800000 */
.L_x_89:
[----:B------:R-:W-:Y:S02]  /*1610*/  IMAD.MOV.U32 R17, RZ, RZ, 0x1 ;  /* 0x00000001ff117424 */ /* 0x000fe400078e00ff */
[----:B------:R-:W-:-:S04]  /*1620*/  IMAD.MOV.U32 R6, RZ, RZ, R9 ;  /* 0x000000ffff067224 */ /* 0x000fc800078e0009 */
[----:B------:R-:W-:-:S05]  /*1630*/  FADD R6, R7, R6 ;  /* 0x0000000607067221 */ /* 0x000fca0000000000 */
[----:B------:R-:W-:-:S07]  /*1640*/  MOV R16, R6 ;  /* 0x0000000600107202 */ /* 0x000fce0000000f00 */
[----:B------:R-:W-:Y:S05]  /*1650*/  WARPSYNC.COLLECTIVE R15, `(.L_x_90) ;  /* 0x000000000f087348 */ /* 0x000fea0003c00000 */
[----:B------:R0:W1:Y:S02]  /*1660*/  SHFL.DOWN P1, R9, R16, R17, R20 ;  /* 0x0800001110097389 */ /* 0x0000640000020014 */
[----:B01----:R-:W-:Y:S05]  /*1670*/  ENDCOLLECTIVE ;  /* 0x000000000000791b */ /* 0x003fea0003800000 */
.L_x_90:
[----:B------:R-:W-:Y:S05]  /*1680*/  BRA `(.L_x_91) ;  /* 0xfffffff400ec7947 */ /* 0x000fea000383ffff */
        .weak           $__internal_2_$__cuda_sm20_rcp_rn_f32_slowpath
        .type           $__internal_2_$__cuda_sm20_rcp_rn_f32_slowpath,@function
        .size           $__internal_2_$__cuda_sm20_rcp_rn_f32_slowpath,(.L_x_106 - $__internal_2_$__cuda_sm20_rcp_rn_f32_slowpath)
$__internal_2_$__cuda_sm20_rcp_rn_f32_slowpath:
[----:B------:R-:W-:-:S04]  /*1690*/  SHF.L.U32 R5, R0, 0x1, RZ ;  /* 0x0000000100057819 */ /* 0x000fc800000006ff */
[----:B------:R-:W-:-:S04]  /*16a0*/  SHF.R.U32.HI R5, RZ, 0x18, R5 ;  /* 0x00000018ff057819 */ /* 0x000fc80000011605 */
[----:B------:R-:W-:-:S13]  /*16b0*/  ISETP.NE.U32.AND P0, PT, R5, RZ, PT ;  /* 0x000000ff0500720c */ /* 0x000fda0003f05070 */
[----:B------:R-:W-:Y:S05]  /*16c0*/  @P0 BRA `(.L_x_92) ;  /* 0x00000000002c0947 */ /* 0x000fea0003800000 */
[----:B------:R-:W-:-:S05]  /*16d0*/  IMAD.SHL.U32 R5, R0, 0x2, RZ ;  /* 0x0000000200057824 */ /* 0x000fca00078e00ff */
[----:B------:R-:W-:-:S13]  /*16e0*/  ISETP.NE.AND P0, PT, R5, RZ, PT ;  /* 0x000000ff0500720c */ /* 0x000fda0003f05270 */
[----:B------:R2:W3:Y:S01]  /*16f0*/  @!P0 MUFU.RCP R5, R0 ;  /* 0x0000000000058308 */ /* 0x0004e20000001000 */
[----:B------:R-:W-:Y:S05]  /*1700*/  @!P0 BRA `(.L_x_93) ;  /* 0x0000000000a48947 */ /* 0x000fea0003800000 */
[----:B------:R-:W-:-:S04]  /*1710*/  FFMA R6, R0, 1.84467440737095516160e+19, RZ ;  /* 0x5f80000000067823 */ /* 0x000fc800000000ff */
[----:B---3--:R-:W2:Y:S02]  /*1720*/  MUFU.RCP R5, R6 ;  /* 0x0000000600057308 */ /* 0x008ea40000001000 */
[----:B--2---:R-:W-:-:S04]  /*1730*/  FFMA R0, R6, R5, -1 ;  /* 0xbf80000006007423 */ /* 0x004fc80000000005 */
[----:B------:R-:W-:-:S04]  /*1740*/  FADD.FTZ R0, -R0, -RZ ;  /* 0x800000ff00007221 */ /* 0x000fc80000010100 */
[----:B------:R-:W-:-:S04]  /*1750*/  FFMA R0, R5, R0, R5 ;  /* 0x0000000005007223 */ /* 0x000fc80000000005 */
[----:B------:R-:W-:Y:S01]  /*1760*/  FFMA R5, R0, 1.84467440737095516160e+19, RZ ;  /* 0x5f80000000057823 */ /* 0x000fe200000000ff */
[----:B------:R-:W-:Y:S06]  /*1770*/  BRA `(.L_x_93) ;  /* 0x0000000000887947 */ /* 0x000fec0003800000 */
.L_x_92:
[----:B------:R-:W-:-:S04]  /*1780*/  IADD3 R6, PT, PT, R5, -0xfd, RZ ;  /* 0xffffff0305067810 */ /* 0x000fc80007ffe0ff */
        /* <DEDUP_REMOVED lines=32> */
.L_x_94:
[----:B------:R0:W1:Y:S02]  /*1990*/  MUFU.RCP R5, R0 ;  /* 0x0000000000057308 */ /* 0x0000640000001000 */
.L_x_93:
[----:B-1-3--:R-:W-:Y:S02]  /*19a0*/  IMAD.MOV.U32 R12, RZ, RZ, R5 ;  /* 0x000000ffff0c7224 */ /* 0x00afe400078e0005 */
[----:B------:R-:W-:-:S04]  /*19b0*/  HFMA2 R5, -RZ, RZ, 0, 0 ;  /* 0x00000000ff057431 */ /* 0x000fc800000001ff */
[----:B0-2---:R-:W-:Y:S05]  /*19c0*/  RET.REL.NODEC R4 `(softmax_rows_optimized_kernel) ;  /* 0xffffffe4048c7950 */ /* 0x005fea0003c3ffff */
.L_x_95:
        /* <DEDUP_REMOVED lines=11> */
.L_x_106:


//--------------------- .text.quant_matvec_int8_blocks_f32_kernel --------------------------
	.section	.text.quant_matvec_int8_blocks_f32_kernel,"ax",@progbits
	.align	128
        .global         quant_matvec_int8_blocks_f32_kernel
        .type           quant_matvec_int8_blocks_f32_kernel,@function
        .size           quant_matvec_int8_blocks_f32_kernel,(.L_x_115 - quant_matvec_int8_blocks_f32_kernel)
        .other          quant_matvec_int8_blocks_f32_kernel,@"STO_CUDA_ENTRY STV_DEFAULT"
quant_matvec_int8_blocks_f32_kernel:
.text.quant_matvec_int8_blocks_f32_kernel:
        /* <DEDUP_REMOVED lines=12> */
[----:B------:R-:W-:Y:S02]  /*00c0*/  HFMA2 R9, -RZ, RZ, 0, 0 ;  /* 0x00000000ff097431 */ /* 0x000fe400000001ff */
[----:B------:R-:W-:-:S07]  /*00d0*/  IMAD.MOV.U32 R3, RZ, RZ, RZ ;  /* 0x000000ffff037224 */ /* 0x000fce00078e00ff */
.L_x_100:
[----:B------:R-:W2:Y:S01]  /*00e0*/  LDC.64 R4, c[0x0][0x388] ;  /* 0x0000e200ff047b82 */ /* 0x000ea20000000a00 */
[----:B------:R-:W3:Y:S02]  /*00f0*/  LDCU UR6, c[0x0][0x3a4] ;  /* 0x00007480ff0677ac */ /* 0x000ee40008000800 */
[----:B---3--:R-:W-:-:S04]  /*0100*/  IMAD R7, R0, UR6, R9 ;  /* 0x0000000600077c24 */ /* 0x008fc8000f8e0209 */
[----:B--2---:R-:W-:-:S05]  /*0110*/  IMAD.WIDE.U32 R4, R7, 0x4, R4 ;  /* 0x0000000407047825 */ /* 0x004fca00078e0004 */
[----:B------:R-:W2:Y:S02]  /*0120*/  LDG.E.CONSTANT R15, desc[UR8][R4.64] ;  /* 0x00000008040f7981 */ /* 0x000ea4000c1e9900 */
[----:B--2---:R-:W-:-:S13]  /*0130*/  FSETP.NEU.AND P0, PT, R15, RZ, PT ;  /* 0x000000ff0f00720b */ /* 0x004fda0003f0d000 */
[----:B------:R-:W-:Y:S05]  /*0140*/  @!P0 BRA `(.L_x_97) ;  /* 0x0000000000748947 */ /* 0x000fea0003800000 */
[----:B------:R-:W2:Y:S02]  /*0150*/  LDC R4, c[0x0][0x3a8] ;  /* 0x0000ea00ff047b82 */ /* 0x000ea40000000800 */
[----:B--2---:R-:W-:-:S05]  /*0160*/  IMAD R4, R9, -0x20, R4 ;  /* 0xffffffe009047824 */ /* 0x004fca00078e0204 */
[----:B------:R-:W-:-:S13]  /*0170*/  ISETP.GE.AND P0, PT, R4, 0x1, PT ;  /* 0x000000010400780c */ /* 0x000fda0003f06270 */
[----:B------:R-:W-:Y:S05]  /*0180*/  @!P0 BRA `(.L_x_96) ;  /* 0x0000000000708947 */ /* 0x000fea0003800000 */
[----:B------:R-:W-:Y:S01]  /*0190*/  VIMNMX R17, PT, PT, R4, 0x20, PT ;  /* 0x0000002004117848 */ /* 0x000fe20003fe0100 */
[----:B------:R-:W-:Y:S03]  /*01a0*/  BSSY.RECONVERGENT B0, `(.L_x_97) ;  /* 0x0000017000007945 */ /* 0x000fe60003800200 */
[----:B-1----:R-:W-:-:S13]  /*01b0*/  ISETP.GE.AND P0, PT, R2, R17, PT ;  /* 0x000000110200720c */ /* 0x002fda0003f06270 */
[----:B------:R-:W-:Y:S05]  /*01c0*/  @P0 BRA `(.L_x_98) ;  /* 0x0000000000500947 */ /* 0x000fea0003800000 */
[----:B------:R-:W1:Y:S01]  /*01d0*/  LDC.64 R4, c[0x0][0x390] ;  /* 0x0000e400ff047b82 */ /* 0x000e620000000a00 */
[----:B------:R-:W2:Y:S01]  /*01e0*/  LDCU.64 UR4, c[0x0][0x380] ;  /* 0x00007000ff0477ac */ /* 0x000ea20008000a00 */
[--C-:B------:R-:W-:Y:S01]  /*01f0*/  IMAD R6, R7, 0x20, R2.reuse ;  /* 0x0000002007067824 */ /* 0x100fe200078e0202 */
[----:B------:R-:W-:Y:S01]  /*0200*/  MOV R8, R2 ;  /* 0x0000000200087202 */ /* 0x000fe20000000f00 */
[----:B------:R-:W-:-:S03]  /*0210*/  IMAD R7, R9, 0x20, R2 ;  /* 0x0000002009077824 */ /* 0x000fc600078e0202 */
[----:B--2---:R-:W-:Y:S01]  /*0220*/  IADD3 R12, P0, PT, R6, UR4, RZ ;  /* 0x00000004060c7c10 */ /* 0x004fe2000ff1e0ff */
[----:B-1----:R-:W-:-:S04]  /*0230*/  IMAD.WIDE.U32 R4, R7, 0x4, R4 ;  /* 0x0000000407047825 */ /* 0x002fc800078e0004 */
[----:B------:R-:W-:-:S08]  /*0240*/  IMAD.X R7, RZ, RZ, UR5, P0 ;  /* 0x00000005ff077e24 */ /* 0x000fd000080e06ff */
.L_x_99:
[----:B------:R-:W-:Y:S01]  /*0250*/  MOV R6, R12 ;  /* 0x0000000c00067202 */ /* 0x000fe20000000f00 */
[----:B------:R1:W2:Y:S05]  /*0260*/  LDG.E.CONSTANT R11, desc[UR8][R4.64] ;  /* 0x00000008040b7981 */ /* 0x0002aa000c1e9900 */
[----:B------:R3:W4:Y:S01]  /*0270*/  LDG.E.U8.CONSTANT R6, desc[UR8][R6.64] ;  /* 0x0000000806067981 */ /* 0x000722000c1e9100 */
[----:B0-----:R-:W-:-:S05]  /*0280*/  IMAD.IADD R8, R13, 0x1, R8 ;  /* 0x000000010d087824 */ /* 0x001fca00078e0208 */
[----:B------:R-:W-:Y:S02]  /*0290*/  ISETP.GE.AND P0, PT, R8, R17, PT ;  /* 0x000000110800720c */ /* 0x000fe40003f06270 */
[C---:B------:R-:W-:Y:S01]  /*02a0*/  IADD3 R12, P1, PT, R13.reuse, R12, RZ ;  /* 0x0000000c0d0c7210 */ /* 0x040fe20007f3e0ff */
[----:B-1----:R-:W-:-:S03]  /*02b0*/  IMAD.WIDE.U32 R4, R13, 0x4, R4 ;  /* 0x000000040d047825 */ /* 0x002fc600078e0004 */
[----:B---3--:R-:W-:Y:S01]  /*02c0*/  IADD3.X R7, PT, PT, RZ, R7, RZ, P1, !PT ;  /* 0x00000007ff077210 */ /* 0x008fe20000ffe4ff */
[----:B----4-:R-:W0:Y:S02]  /*02d0*/  I2F.S8 R10, R6 ;  /* 0x00000006000a7306 */ /* 0x010e240000001400 */
[----:B0-----:R-:W-:-:S04]  /*02e0*/  FMUL R10, R15, R10 ;  /* 0x0000000a0f0a7220 */ /* 0x001fc80000400000 */
[----:B--2---:R-:W-:Y:S01]  /*02f0*/  FFMA R3, R10, R11, R3 ;  /* 0x0000000b0a037223 */ /* 0x004fe20000000003 */
[----:B------:R-:W-:Y:S06]  /*0300*/  @!P0 BRA `(.L_x_99) ;  /* 0xfffffffc00d08947 */ /* 0x000fec000383ffff */
.L_x_98:
[----:B------:R-:W-:Y:S05]  /*0310*/  BSYNC.RECONVERGENT B0 ;  /* 0x0000000000007941 */ /* 0x000fea0003800200 */
.L_x_97:
[----:B------:R-:W-:-:S05]  /*0320*/  VIADD R9, R9, 0x1 ;  /* 0x0000000109097836 */ /* 0x000fca0000000000 */
[----:B------:R-:W-:-:S13]  /*0330*/  ISETP.NE.AND P0, PT, R9, UR6, PT ;  /* 0x0000000609007c0c */ /* 0x000fda000bf05270 */
[----:B------:R-:W-:Y:S05]  /*0340*/  @P0 BRA `(.L_x_100) ;  /* 0xfffffffc00640947 */ /* 0x000fea000383ffff */
.L_x_96:
        /* <DEDUP_REMOVED lines=10> */
[----:B-1----:R-:W-:-:S07]  /*03f0*/  MOV R3, UR6 ;  /* 0x0000000600037c02 */ /* 0x002fce0008000f00 */
.L_x_102:
[----:B------:R-:W-:-:S04]  /*0400*/  SHF.R.U32.HI R9, RZ, 0x1, R3 ;  /* 0x00000001ff097819 */ /* 0x000fc80000011603 */
[----:B------:R-:W-:-:S13]  /*0410*/  ISETP.GE.U32.AND P1, PT, R2, R9, PT ;  /* 0x000000090200720c */ /* 0x000fda0003f26070 */
[----:B------:R-:W-:Y:S01]  /*0420*/  @!P1 IMAD R5, R9, 0x4, R4 ;  /* 0x0000000409059824 */ /* 0x000fe200078e0204 */
[----:B------:R-:W-:Y:S05]  /*0430*/  @!P1 LDS R6, [R4] ;  /* 0x0000000004069984 */ /* 0x000fea0000000800 */
[----:B------:R-:W1:Y:S02]  /*0440*/  @!P1 LDS R5, [R5] ;  /* 0x0000000005059984 */ /* 0x000e640000000800 */
[----:B-1----:R-:W-:-:S05]  /*0450*/  @!P1 FADD R7, R5, R6 ;  /* 0x0000000605079221 */ /* 0x002fca0000000000 */
[----:B------:R2:W-:Y:S01]  /*0460*/  @!P1 STS [R4], R7 ;  /* 0x0000000704009388 */ /* 0x0005e20000000800 */
[----:B------:R-:W-:Y:S01]  /*0470*/  BAR.SYNC.DEFER_BLOCKING 0x0 ;  /* 0x0000000000007b1d */ /* 0x000fe20000010000 */
[----:B------:R-:W-:Y:S02]  /*0480*/  ISETP.GT.U32.AND P1, PT, R3, 0x3, PT ;  /* 0x000000030300780c */ /* 0x000fe40003f24070 */
[----:B------:R-:W-:-:S11]  /*0490*/  MOV R3, R9 ;  /* 0x0000000900037202 */ /* 0x000fd60000000f00 */
[----:B--2---:R-:W-:Y:S05]  /*04a0*/  @P1 BRA `(.L_x_102) ;  /* 0xfffffffc00d41947 */ /* 0x004fea000383ffff */
.L_x_101:
        /* <DEDUP_REMOVED lines=9> */
.L_x_103:
        /* <DEDUP_REMOVED lines=12> */
.L_x_115:


//--------------------- .nv.shared.attention_inner_f16_cache_f32_kernel --------------------------
	.section	.nv.shared.attention_inner_f16_cache_f32_kernel,"aw",@nobits
	.sectionflags	@""
	.align	4
.nv.shared.attention_inner_f16_cache_f32_kernel:
	.zero		2064


//--------------------- .nv.shared.reserved.0     --------------------------
	.section	.nv.shared.reserved.0,"aw",@nobits
	.weak		__nv_reservedSMEM_offset_0_alias
	.size		__nv_reservedSMEM_offset_0_alias, 0, 64
	.other		__nv_reservedSMEM_offset_0_alias,@"STO_CUDA_RESERVED_SHARED STV_DEFAULT"
__nv_reservedSMEM_offset_0_alias:
	.zero		0
	.zero		64


//--------------------- .nv.shared.quant_matvec_k4_f32_kernel --------------------------
	.section	.nv.shared.quant_matvec_k4_f32_kernel,"aw",@nobits
	.sectionflags	@""
	.align	4
.nv.shared.quant_matvec_k4_f32_kernel:
	.zero		2048


//--------------------- .nv.shared.quant_matvec_q4_f32_kernel --------------------------
	.section	.nv.shared.quant_matvec_q4_f32_kernel,"aw",@nobits
	.sectionflags	@""
	.align	4
.nv.shared.quant_matvec_q4_f32_kernel:
	.zero		2048


//--------------------- .nv.shared.softmax_rows_optimized_kernel --------------------------
	.section	.nv.shared.softmax_rows_optimized_kernel,"aw",@nobits
	.sectionflags	@""
	.align	4
.nv.shared.softmax_rows_optimized_kernel:
	.zero		1088


//--------------------- .nv.shared.quant_matvec_int8_blocks_f32_kernel --------------------------
	.section	.nv.shared.quant_matvec_int8_blocks_f32_kernel,"aw",@nobits
	.sectionflags	@""
	.align	4
.nv.shared.quant_matvec_int8_blocks_f32_kernel:
	.zero		2048


//--------------------- .nv.constant0.attention_inner_f16_cache_f32_kernel --------------------------
	.section	.nv.constant0.attention_inner_f16_cache_f32_kernel,"a",@progbits
	.sectionflags	@""
	.align	4
.nv.constant0.attention_inner_f16_cache_f32_kernel:
	.zero		960


//--------------------- .nv.constant0.convert_f32_to_f16_kernel --------------------------
	.section	.nv.constant0.convert_f32_to_f16_kernel,"a",@progbits
	.sectionflags	@""
	.align	4
.nv.constant0.convert_f32_to_f16_kernel:
	.zero		916


//--------------------- .nv.constant0.silu_mul_f32_kernel --------------------------
	.section	.nv.constant0.silu_mul_f32_kernel,"a",@progbits
	.sectionflags	@""
	.align	4
.nv.constant0.silu_mul_f32_kernel:
	.zero		924


//--------------------- .nv.constant0.dequantize_k4_to_f16_kernel --------------------------
	.section	.nv.constant0.dequantize_k4_to_f16_kernel,"a",@progbits
	.sectionflags	@""
	.align	4
.nv.constant0.dequantize_k4_to_f16_kernel:
	.zero		940


//--------------------- .nv.constant0.dequantize_q4_to_f16_kernel --------------------------
	.section	.nv.constant0.dequantize_q4_to_f16_kernel,"a",@progbits
	.sectionflags	@""
	.align	4
.nv.constant0.dequantize_q4_to_f16_kernel:
	.zero		932


//--------------------- .nv.constant0.quant_matvec_k4_f32_kernel --------------------------
	.section	.nv.constant0.quant_matvec_k4_f32_kernel,"a",@progbits
	.sectionflags	@""
	.align	4
.nv.constant0.quant_matvec_k4_f32_kernel:
	.zero		948


//--------------------- .nv.constant0.quant_matvec_q4_f32_kernel --------------------------
	.section	.nv.constant0.quant_matvec_q4_f32_kernel,"a",@progbits
	.sectionflags	@""
	.align	4
.nv.constant0.quant_matvec_q4_f32_kernel:
	.zero		940


//--------------------- .nv.constant0.softmax_rows_optimized_kernel --------------------------
	.section	.nv.constant0.softmax_rows_optimized_kernel,"a",@progbits
	.sectionflags	@""
	.align	4
.nv.constant0.softmax_rows_optimized_kernel:
	.zero		912


//--------------------- .nv.constant0.quant_matvec_int8_blocks_f32_kernel --------------------------
	.section	.nv.constant0.quant_matvec_int8_blocks_f32_kernel,"a",@progbits
	.sectionflags	@""
	.align	4
.nv.constant0.quant_matvec_int8_blocks_f32_kernel:
	.zero		940


//--------------------- SYMBOLS --------------------------

	.type		.nv.reservedSmem.offset0,@object
	.size		.nv.reservedSmem.offset0,0x4
	.type		.nv.reservedSmem.cap,@object
	.size		.nv.reservedSmem.cap,0x4
